	.headerflags	@"EF_CUDA_TEXMODE_UNIFIED EF_CUDA_64BIT_ADDRESS EF_CUDA_ACCELERATORS EF_CUDA_SM90 EF_CUDA_VIRTUAL_SM(EF_CUDA_SM90)"
	.elftype	@"ET_EXEC"


//--------------------- .nv.info                  --------------------------
	.section	.nv.info,"",@"SHT_CUDA_INFO"
	.align	4


	//----- nvinfo : EIATTR_REGCOUNT
	.align		4
        /*0000*/ 	.byte	0x04, 0x2f
        /*0002*/ 	.short	(.L_2 - .L_1)
	.align		4
.L_1:
        /*0004*/ 	.word	index@(triton_)
        /*0008*/ 	.word	0x0000003c


	//----- nvinfo : EIATTR_MIN_STACK_SIZE
	.align		4
.L_2:
        /*000c*/ 	.byte	0x04, 0x12
        /*000e*/ 	.short	(.L_4 - .L_3)
	.align		4
.L_3:
        /*0010*/ 	.word	index@(triton_)
        /*0014*/ 	.word	0x00000000


	//----- nvinfo : EIATTR_FRAME_SIZE
	.align		4
.L_4:
        /*0018*/ 	.byte	0x04, 0x11
        /*001a*/ 	.short	(.L_6 - .L_5)
	.align		4
.L_5:
        /*001c*/ 	.word	index@(triton_)
        /*0020*/ 	.word	0x00000000


	//----- nvinfo : EIATTR_MIN_STACK_SIZE
	.align		4
.L_6:
        /*0024*/ 	.byte	0x04, 0x12
        /*0026*/ 	.short	(.L_8 - .L_7)
	.align		4
.L_7:
        /*0028*/ 	.word	index@(triton_)
        /*002c*/ 	.word	0x00000000
.L_8:


//--------------------- .nv.info.triton_          --------------------------
	.section	.nv.info.triton_,"",@"SHT_CUDA_INFO"
	.sectionflags	@""
	.align	4


	//----- nvinfo : EIATTR_CUDA_API_VERSION
	.align		4
        /*0000*/ 	.byte	0x04, 0x37
        /*0002*/ 	.short	(.L_10 - .L_9)
.L_9:
        /*0004*/ 	.word	0x0000007c


	//----- nvinfo : EIATTR_KPARAM_INFO
	.align		4
.L_10:
        /*0008*/ 	.byte	0x04, 0x17
        /*000a*/ 	.short	(.L_12 - .L_11)
.L_11:
        /*000c*/ 	.word	0x00000000
        /*0010*/ 	.short	0x0006
        /*0012*/ 	.short	0x002c
        /*0014*/ 	.byte	0x00, 0xf0, 0x11, 0x00


	//----- nvinfo : EIATTR_KPARAM_INFO
	.align		4
.L_12:
        /*0018*/ 	.byte	0x04, 0x17
        /*001a*/ 	.short	(.L_14 - .L_13)
.L_13:
        /*001c*/ 	.word	0x00000000
        /*0020*/ 	.short	0x0005
        /*0022*/ 	.short	0x0028
        /*0024*/ 	.byte	0x00, 0xf0, 0x11, 0x00


	//----- nvinfo : EIATTR_KPARAM_INFO
	.align		4
.L_14:
        /*0028*/ 	.byte	0x04, 0x17
        /*002a*/ 	.short	(.L_16 - .L_15)
.L_15:
        /*002c*/ 	.word	0x00000000
        /*0030*/ 	.short	0x0004
        /*0032*/ 	.short	0x0020
        /*0034*/ 	.byte	0x00, 0xf0, 0x21, 0x00


	//----- nvinfo : EIATTR_KPARAM_INFO
	.align		4
.L_16:
        /*0038*/ 	.byte	0x04, 0x17
        /*003a*/ 	.short	(.L_18 - .L_17)
.L_17:
        /*003c*/ 	.word	0x00000000
        /*0040*/ 	.short	0x0003
        /*0042*/ 	.short	0x0018
        /*0044*/ 	.byte	0x00, 0xf0, 0x21, 0x00


	//----- nvinfo : EIATTR_KPARAM_INFO
	.align		4
.L_18:
        /*0048*/ 	.byte	0x04, 0x17
        /*004a*/ 	.short	(.L_20 - .L_19)
.L_19:
        /*004c*/ 	.word	0x00000000
        /*0050*/ 	.short	0x0002
        /*0052*/ 	.short	0x0010
        /*0054*/ 	.byte	0x00, 0xf0, 0x21, 0x00


	//----- nvinfo : EIATTR_KPARAM_INFO
	.align		4
.L_20:
        /*0058*/ 	.byte	0x04, 0x17
        /*005a*/ 	.short	(.L_22 - .L_21)
.L_21:
        /*005c*/ 	.word	0x00000000
        /*0060*/ 	.short	0x0001
        /*0062*/ 	.short	0x0008
        /*0064*/ 	.byte	0x00, 0xf0, 0x21, 0x00


	//----- nvinfo : EIATTR_KPARAM_INFO
	.align		4
.L_22:
        /*0068*/ 	.byte	0x04, 0x17
        /*006a*/ 	.short	(.L_24 - .L_23)
.L_23:
        /*006c*/ 	.word	0x00000000
        /*0070*/ 	.short	0x0000
        /*0072*/ 	.short	0x0000
        /*0074*/ 	.byte	0x00, 0xf0, 0x21, 0x00


	//----- nvinfo : EIATTR_SPARSE_MMA_MASK
	.align		4
.L_24:
        /*0078*/ 	.byte	0x03, 0x50
        /*007a*/ 	.short	0x0000


	//----- nvinfo : EIATTR_MAXREG_COUNT
	.align		4
        /*007c*/ 	.byte	0x03, 0x1b
        /*007e*/ 	.short	0x0080


	//----- nvinfo : EIATTR_COOP_GROUP_MASK_REGIDS
	.align		4
        /*0080*/ 	.byte	0x04, 0x29
        /*0082*/ 	.short	(.L_26 - .L_25)


	//   ....[0]....
.L_25:
        /*0084*/ 	.word	0xffffffff


	//   ....[1]....
        /*0088*/ 	.word	0xffffffff


	//   ....[2]....
        /*008c*/ 	.word	0xffffffff


	//   ....[3]....
        /*0090*/ 	.word	0xffffffff


	//   ....[4]....
        /*0094*/ 	.word	0xffffffff


	//   ....[5]....
        /*0098*/ 	.word	0xffffffff


	//----- nvinfo : EIATTR_COOP_GROUP_INSTR_OFFSETS
	.align		4
.L_26:
        /*009c*/ 	.byte	0x04, 0x28
        /*009e*/ 	.short	(.L_28 - .L_27)


	//   ....[0]....
.L_27:
        /*00a0*/ 	.word	0x00001740


	//   ....[1]....
        /*00a4*/ 	.word	0x000017a0


	//   ....[2]....
        /*00a8*/ 	.word	0x00001890


	//   ....[3]....
        /*00ac*/ 	.word	0x00001920


	//   ....[4]....
        /*00b0*/ 	.word	0x000019f0


	//   ....[5]....
        /*00b4*/ 	.word	0x00001a30


	//----- nvinfo : EIATTR_EXIT_INSTR_OFFSETS
	.align		4
.L_28:
        /*00b8*/ 	.byte	0x04, 0x1c
        /*00ba*/ 	.short	(.L_30 - .L_29)


	//   ....[0]....
.L_29:
        /*00bc*/ 	.word	0x000024e0


	//----- nvinfo : EIATTR_MAX_THREADS
	.align		4
.L_30:
        /*00c0*/ 	.byte	0x04, 0x05
        /*00c2*/ 	.short	(.L_32 - .L_31)
.L_31:
        /*00c4*/ 	.word	0x00000200
        /*00c8*/ 	.word	0x00000001
        /*00cc*/ 	.word	0x00000001


	//----- nvinfo : EIATTR_CBANK_PARAM_SIZE
	.align		4
.L_32:
        /*00d0*/ 	.byte	0x03, 0x19
        /*00d2*/ 	.short	0x0030


	//----- nvinfo : EIATTR_PARAM_CBANK
	.align		4
        /*00d4*/ 	.byte	0x04, 0x0a
        /*00d6*/ 	.short	(.L_34 - .L_33)
	.align		4
.L_33:
        /*00d8*/ 	.word	index@(.nv.constant0.triton_)
        /*00dc*/ 	.short	0x0210
        /*00de*/ 	.short	0x0030


	//----- nvinfo : EIATTR_SW_WAR
	.align		4
.L_34:
        /*00e0*/ 	.byte	0x04, 0x36
        /*00e2*/ 	.short	(.L_36 - .L_35)
.L_35:
        /*00e4*/ 	.word	0x00000008
.L_36:


//--------------------- .nv.callgraph             --------------------------
	.section	.nv.callgraph,"",@"SHT_CUDA_CALLGRAPH"
	.align	4
	.sectionentsize	8
	.align		4
        /*0000*/ 	.word	0x00000000
	.align		4
        /*0004*/ 	.word	0xffffffff
	.align		4
        /*0008*/ 	.word	0x00000000
	.align		4
        /*000c*/ 	.word	0xfffffffe
	.align		4
        /*0010*/ 	.word	0x00000000
	.align		4
        /*0014*/ 	.word	0xfffffffd
	.align		4
        /*0018*/ 	.word	0x00000000
	.align		4
        /*001c*/ 	.word	0xfffffffc


//--------------------- .nv.constant4             --------------------------
	.section	.nv.constant4,"a",@progbits
	.align	8
	.align		8
.nv.constant4:
        /*0000*/ 	.dword	_$_str


//--------------------- .text.triton_             --------------------------
	.section	.text.triton_,"ax",@progbits
	.align	128
        .global         triton_
        .type           triton_,@function
        .size           triton_,(.L_x_4 - triton_)
        .other          triton_,@"STO_CUDA_ENTRY STV_DEFAULT"
triton_:
.text.triton_:
[----:B------:R-:W0:Y:S02]  /*0000*/  LDC R1, c[0x0][0x28] ;  /* 0x00000a00ff017b82 */ /* 0x000e240000000800 */
[----:B------:R-:W1:Y:S01]  /*0010*/  S2R R2, SR_TID.X ;  /* 0x0000000000027919 */ /* 0x000e620000002100 */
[----:B------:R-:W2:Y:S01]  /*0020*/  LDC.64 R38, c[0x0][0x218] ;  /* 0x00008600ff267b82 */ /* 0x000ea20000000a00 */
[----:B------:R-:W-:Y:S02]  /*0030*/  CS2R R36, SRZ ;  /* 0x0000000000247805 */ /* 0x000fe4000001ff00 */
[----:B------:R-:W-:Y:S01]  /*0040*/  CS2R R34, SRZ ;  /* 0x0000000000227805 */ /* 0x000fe2000001ff00 */
[----:B------:R-:W3:Y:S01]  /*0050*/  S2R R5, SR_CTAID.X ;  /* 0x0000000000057919 */ /* 0x000ee20000002500 */
[----:B------:R-:W-:Y:S02]  /*0060*/  CS2R R32, SRZ ;  /* 0x0000000000207805 */ /* 0x000fe4000001ff00 */
[----:B------:R-:W-:Y:S02]  /*0070*/  CS2R R30, SRZ ;  /* 0x00000000001e7805 */ /* 0x000fe4000001ff00 */
[----:B------:R-:W-:-:S02]  /*0080*/  CS2R R28, SRZ ;  /* 0x00000000001c7805 */ /* 0x000fc4000001ff00 */
[----:B------:R-:W-:Y:S02]  /*0090*/  CS2R R26, SRZ ;  /* 0x00000000001a7805 */ /* 0x000fe4000001ff00 */
[----:B------:R-:W-:Y:S02]  /*00a0*/  CS2R R24, SRZ ;  /* 0x0000000000187805 */ /* 0x000fe4000001ff00 */
[----:B------:R-:W-:Y:S02]  /*00b0*/  CS2R R22, SRZ ;  /* 0x0000000000167805 */ /* 0x000fe4000001ff00 */
[----:B------:R-:W-:Y:S02]  /*00c0*/  CS2R R20, SRZ ;  /* 0x0000000000147805 */ /* 0x000fe4000001ff00 */
[----:B------:R-:W-:Y:S02]  /*00d0*/  CS2R R18, SRZ ;  /* 0x0000000000127805 */ /* 0x000fe4000001ff00 */
[----:B------:R-:W-:-:S02]  /*00e0*/  CS2R R16, SRZ ;  /* 0x0000000000107805 */ /* 0x000fc4000001ff00 */
[----:B------:R-:W-:Y:S01]  /*00f0*/  CS2R R14, SRZ ;  /* 0x00000000000e7805 */ /* 0x000fe2000001ff00 */
[----:B------:R-:W-:Y:S01]  /*0100*/  ULDC.64 UR4, c[0x0][0x208] ;  /* 0x0000820000047ab9 */ /* 0x000fe20000000a00 */
[----:B-1----:R-:W-:Y:S02]  /*0110*/  SHF.R.U32.HI R0, RZ, 0x3, R2 ;  /* 0x00000003ff007819 */ /* 0x002fe40000011602 */
[C---:B------:R-:W-:Y:S02]  /*0120*/  LOP3.LUT R3, R2.reuse, 0x7, RZ, 0xc0, !PT ;  /* 0x0000000702037812 */ /* 0x040fe400078ec0ff */
[----:B------:R-:W-:Y:S02]  /*0130*/  SHF.L.U32 R2, R2, 0x3, RZ ;  /* 0x0000000302027819 */ /* 0x000fe400000006ff */
[----:B------:R-:W-:Y:S01]  /*0140*/  SGXT.U32 R0, R0, 0x6 ;  /* 0x000000060000781a */ /* 0x000fe20000000000 */
[----:B--2---:R-:W-:Y:S01]  /*0150*/  IMAD.WIDE.U32 R38, R3, 0x10, R38 ;  /* 0x0000001003267825 */ /* 0x004fe200078e0026 */
[----:B------:R-:W-:-:S02]  /*0160*/  LOP3.LUT R2, R2, 0x38, RZ, 0xc0, !PT ;  /* 0x0000003802027812 */ /* 0x000fc400078ec0ff */
[----:B---3--:R-:W-:Y:S02]  /*0170*/  LEA R5, R5, R0, 0x6 ;  /* 0x0000000005057211 */ /* 0x008fe400078e30ff */
[----:B------:R-:W-:Y:S02]  /*0180*/  MOV R12, R38 ;  /* 0x00000026000c7202 */ /* 0x000fe40000000f00 */
[----:B------:R-:W-:Y:S01]  /*0190*/  MOV R40, R38 ;  /* 0x0000002600287202 */ /* 0x000fe20000000f00 */
[----:B------:R-:W-:Y:S01]  /*01a0*/  HFMA2.MMA R38, -RZ, RZ, 0, 0 ;  /* 0x00000000ff267435 */ /* 0x000fe200000001ff */
[----:B------:R-:W-:Y:S01]  /*01b0*/  MOV R13, R39 ;  /* 0x00000027000d7202 */ /* 0x000fe20000000f00 */
[----:B------:R-:W-:-:S09]  /*01c0*/  IMAD R0, R5, 0xc00, R2 ;  /* 0x00000c0005007824 */ /* 0x000fd200078e0202 */
.L_x_1:
[----:B------:R-:W1:Y:S01]  /*01d0*/  LDC.64 R2, c[0x0][0x210] ;  /* 0x00008400ff027b82 */ /* 0x000e620000000a00 */
[----:B------:R-:W-:Y:S02]  /*01e0*/  IADD3 R5, R0, R15, RZ ;  /* 0x0000000f00057210 */ /* 0x000fe40007ffe0ff */
[----:B------:R-:W-:Y:S02]  /*01f0*/  MOV R8, R40 ;  /* 0x0000002800087202 */ /* 0x000fe40000000f00 */
[----:B------:R-:W-:-:S06]  /*0200*/  MOV R9, R39 ;  /* 0x0000002700097202 */ /* 0x000fcc0000000f00 */
[----:B------:R-:W2:Y:S01]  /*0210*/  LDG.E.EL.128 R8, desc[UR4][R8.64] ;  /* 0x0000000408087981 */ /* 0x000ea2000c2e1d00 */
[----:B-1----:R-:W-:-:S06]  /*0220*/  IMAD.WIDE R4, R5, 0x2, R2 ;  /* 0x0000000205047825 */ /* 0x002fcc00078e0202 */
[----:B------:R-:W3:Y:S01]  /*0230*/  LDG.E.EL.128 R4, desc[UR4][R4.64] ;  /* 0x0000000404047981 */ /* 0x000ee2000c2e1d00 */
[----:B------:R-:W-:Y:S02]  /*0240*/  ISETP.NE.AND P0, PT, R15, RZ, PT ;  /* 0x000000ff0f00720c */ /* 0x000fe40003f05270 */
[----:B------:R-:W-:Y:S02]  /*0250*/  CS2R R54, SRZ ;  /* 0x0000000000367805 */ /* 0x000fe4000001ff00 */
[----:B------:R-:W-:Y:S02]  /*0260*/  MOV R49, RZ ;  /* 0x000000ff00317202 */ /* 0x000fe40000000f00 */
[----:B------:R-:W-:Y:S02]  /*0270*/  MOV R56, RZ ;  /* 0x000000ff00387202 */ /* 0x000fe40000000f00 */
[----:B--2---:R-:W-:Y:S02]  /*0280*/  SHF.L.U32 R50, R9, 0x10, RZ ;  /* 0x0000001009327819 */ /* 0x004fe400000006ff */
[----:B------:R-:W-:-:S02]  /*0290*/  PRMT R48, R10, 0x7632, R48 ;  /* 0x000076320a307816 */ /* 0x000fc40000000030 */
[----:B------:R-:W-:Y:S02]  /*02a0*/  SHF.L.U32 R52, R11, 0x10, RZ ;  /* 0x000000100b347819 */ /* 0x000fe400000006ff */
[C---:B---3--:R-:W-:Y:S01]  /*02b0*/  PRMT R42, R6.reuse, 0x7632, R42 ;  /* 0x00007632062a7816 */ /* 0x048fe2000000002a */
[----:B------:R-:W-:Y:S01]  /*02c0*/  IMAD.U32 R46, R6, 0x10000, RZ ;  /* 0x00010000062e7824 */ /* 0x000fe200078e00ff */
[C---:B------:R-:W-:Y:S02]  /*02d0*/  PRMT R41, R4.reuse, 0x7632, R41 ;  /* 0x0000763204297816 */ /* 0x040fe40000000029 */
[----:B------:R-:W-:Y:S02]  /*02e0*/  SHF.L.U32 R44, R4, 0x10, RZ ;  /* 0x00000010042c7819 */ /* 0x000fe400000006ff */
[C---:B------:R-:W-:Y:S02]  /*02f0*/  PRMT R6, R7.reuse, 0x7632, R6 ;  /* 0x0000763207067816 */ /* 0x040fe40000000006 */
[----:B------:R-:W-:-:S02]  /*0300*/  SHF.L.U32 R47, R7, 0x10, RZ ;  /* 0x00000010072f7819 */ /* 0x000fc400000006ff */
[C---:B------:R-:W-:Y:S02]  /*0310*/  PRMT R4, R8.reuse, 0x7632, R4 ;  /* 0x0000763208047816 */ /* 0x040fe40000000004 */
[----:B------:R-:W-:Y:S02]  /*0320*/  SHF.L.U32 R7, R8, 0x10, RZ ;  /* 0x0000001008077819 */ /* 0x000fe400000006ff */
[----:B------:R-:W-:Y:S02]  /*0330*/  SHF.L.U32 R45, R5, 0x10, RZ ;  /* 0x00000010052d7819 */ /* 0x000fe400000006ff */
[----:B------:R-:W-:Y:S02]  /*0340*/  PRMT R8, R9, 0x7632, R8 ;  /* 0x0000763209087816 */ /* 0x000fe40000000008 */
[----:B------:R-:W-:Y:S02]  /*0350*/  SHF.L.U32 R9, R10, 0x10, RZ ;  /* 0x000000100a097819 */ /* 0x000fe400000006ff */
[----:B------:R-:W-:-:S02]  /*0360*/  PRMT R43, R5, 0x7632, R43 ;  /* 0x00007632052b7816 */ /* 0x000fc4000000002b */
[----:B------:R-:W-:Y:S01]  /*0370*/  PRMT R10, R11, 0x7632, R10 ;  /* 0x000076320b0a7816 */ /* 0x000fe2000000000a */
[----:B------:R-:W-:Y:S01]  /*0380*/  FADD R5, R45, R50 ;  /* 0x000000322d057221 */ /* 0x000fe20000000000 */
[----:B------:R-:W-:Y:S01]  /*0390*/  SHF.L.U32 R4, R4, 0x10, RZ ;  /* 0x0000001004047819 */ /* 0x000fe200000006ff */
[----:B------:R-:W-:Y:S01]  /*03a0*/  IMAD.U32 R43, R43, 0x10000, RZ ;  /* 0x000100002b2b7824 */ /* 0x000fe200078e00ff */
[----:B------:R-:W-:Y:S02]  /*03b0*/  SHF.L.U32 R8, R8, 0x10, RZ ;  /* 0x0000001008087819 */ /* 0x000fe400000006ff */
[----:B------:R-:W-:Y:S02]  /*03c0*/  SHF.L.U32 R11, R48, 0x10, RZ ;  /* 0x00000010300b7819 */ /* 0x000fe400000006ff */
[----:B------:R-:W-:Y:S02]  /*03d0*/  SHF.L.U32 R45, R10, 0x10, RZ ;  /* 0x000000100a2d7819 */ /* 0x000fe400000006ff */
[----:B------:R-:W-:-:S02]  /*03e0*/  SHF.L.U32 R41, R41, 0x10, RZ ;  /* 0x0000001029297819 */ /* 0x000fc400000006ff */
[----:B------:R-:W-:Y:S02]  /*03f0*/  SHF.L.U32 R42, R42, 0x10, RZ ;  /* 0x000000102a2a7819 */ /* 0x000fe400000006ff */
[----:B------:R-:W-:Y:S01]  /*0400*/  SHF.L.U32 R6, R6, 0x10, RZ ;  /* 0x0000001006067819 */ /* 0x000fe200000006ff */
[----:B------:R-:W-:Y:S01]  /*0410*/  FADD R9, R46, R9 ;  /* 0x000000092e097221 */ /* 0x000fe20000000000 */
[----:B------:R-:W-:Y:S01]  /*0420*/  FADD R7, R44, R7 ;  /* 0x000000072c077221 */ /* 0x000fe20000000000 */
[----:B------:R-:W-:Y:S01]  /*0430*/  FADD R47, R47, R52 ;  /* 0x000000342f2f7221 */ /* 0x000fe20000000000 */
[----:B------:R-:W-:Y:S01]  /*0440*/  FADD R4, R41, R4 ;  /* 0x0000000429047221 */ /* 0x000fe20000000000 */
[----:B------:R-:W-:Y:S01]  /*0450*/  FADD R48, R43, R8 ;  /* 0x000000082b307221 */ /* 0x000fe20000000000 */
[----:B------:R-:W-:Y:S01]  /*0460*/  FADD R46, R42, R11 ;  /* 0x0000000b2a2e7221 */ /* 0x000fe20000000000 */
[----:B------:R-:W-:Y:S01]  /*0470*/  FADD R45, R6, R45 ;  /* 0x0000002d062d7221 */ /* 0x000fe20000000000 */
[----:B------:R-:W-:-:S02]  /*0480*/  CS2R R52, SRZ ;  /* 0x0000000000347805 */ /* 0x000fc4000001ff00 */
[----:B------:R-:W-:Y:S02]  /*0490*/  CS2R R50, SRZ ;  /* 0x0000000000327805 */ /* 0x000fe4000001ff00 */
[----:B------:R-:W-:Y:S01]  /*04a0*/  MOV R8, 0x3f800000 ;  /* 0x3f80000000087802 */ /* 0x000fe20000000f00 */
[----:B------:R-:W-:Y:S01]  /*04b0*/  IMAD.MOV.U32 R44, RZ, RZ, 0x3f800000 ;  /* 0x3f800000ff2c7424 */ /* 0x000fe200078e00ff */
[----:B------:R-:W-:Y:S02]  /*04c0*/  MOV R11, 0x3f800000 ;  /* 0x3f800000000b7802 */ /* 0x000fe40000000f00 */
[----:B------:R-:W-:Y:S02]  /*04d0*/  MOV R10, 0x3f800000 ;  /* 0x3f800000000a7802 */ /* 0x000fe40000000f00 */
[----:B------:R-:W-:Y:S02]  /*04e0*/  MOV R41, 0x3f800000 ;  /* 0x3f80000000297802 */ /* 0x000fe40000000f00 */
[----:B------:R-:W-:-:S02]  /*04f0*/  MOV R42, 0x3f800000 ;  /* 0x3f800000002a7802 */ /* 0x000fc40000000f00 */
[----:B------:R-:W-:Y:S02]  /*0500*/  MOV R43, 0x3f800000 ;  /* 0x3f800000002b7802 */ /* 0x000fe40000000f00 */
[----:B------:R-:W-:Y:S01]  /*0510*/  MOV R6, 0x3f800000 ;  /* 0x3f80000000067802 */ /* 0x000fe20000000f00 */
[----:B------:R-:W-:Y:S06]  /*0520*/  @!P0 BRA `(.L_x_0) ;  /* 0x0000000400e08947 */ /* 0x000fec0003800000 */
[----:B------:R-:W-:Y:S01]  /*0530*/  FADD R11, R37, 1 ;  /* 0x3f800000250b7421 */ /* 0x000fe20000000000 */
[----:B------:R-:W-:Y:S01]  /*0540*/  FADD R8, R38, 1 ;  /* 0x3f80000026087421 */ /* 0x000fe20000000000 */
[----:B------:R-:W-:Y:S01]  /*0550*/  FADD R52, R4, -R21 ;  /* 0x8000001504347221 */ /* 0x000fe20000000000 */
[----:B------:R-:W-:Y:S01]  /*0560*/  FADD R49, R7, -R22 ;  /* 0x8000001607317221 */ /* 0x000fe20000000000 */
[C---:B------:R-:W-:Y:S01]  /*0570*/  FMUL R6, R11.reuse, 0.25 ;  /* 0x3e8000000b067820 */ /* 0x040fe20000400000 */
[C---:B------:R-:W-:Y:S01]  /*0580*/  FSETP.GEU.AND P3, PT, |R11|.reuse, 1.175494350822287508e-38, PT ;  /* 0x008000000b00780b */ /* 0x040fe20003f6e200 */
[----:B------:R-:W-:Y:S01]  /*0590*/  FMUL R37, R8, 0.25 ;  /* 0x3e80000008257820 */ /* 0x000fe20000400000 */
[----:B------:R-:W-:Y:S01]  /*05a0*/  FSETP.GT.AND P1, PT, |R11|, 8.50705917302346158658e+37, PT ;  /* 0x7e8000000b00780b */ /* 0x000fe20003f24200 */
[----:B------:R-:W-:Y:S01]  /*05b0*/  FMUL R41, R52, 0.25 ;  /* 0x3e80000034297820 */ /* 0x000fe20000400000 */
[----:B------:R-:W-:Y:S01]  /*05c0*/  FSETP.GEU.AND P2, PT, |R8|, 1.175494350822287508e-38, PT ;  /* 0x008000000800780b */ /* 0x000fe20003f4e200 */
[----:B------:R-:W-:Y:S01]  /*05d0*/  FADD R10, R36, 1 ;  /* 0x3f800000240a7421 */ /* 0x000fe20000000000 */
[----:B------:R-:W-:Y:S01]  /*05e0*/  FSEL R38, R6, R11, P1 ;  /* 0x0000000b06267208 */ /* 0x000fe20000800000 */
[----:B------:R-:W-:Y:S01]  /*05f0*/  FMUL R6, R49, 0.25 ;  /* 0x3e80000031067820 */ /* 0x000fe20000400000 */
[----:B------:R-:W-:Y:S01]  /*0600*/  FSETP.GT.AND P0, PT, |R8|, 8.50705917302346158658e+37, PT ;  /* 0x7e8000000800780b */ /* 0x000fe20003f04200 */
[----:B------:R-:W-:Y:S01]  /*0610*/  FADD R43, R33, 1 ;  /* 0x3f800000212b7421 */ /* 0x000fe20000000000 */
[----:B------:R-:W-:Y:S01]  /*0620*/  FSEL R41, R41, R52, P1 ;  /* 0x0000003429297208 */ /* 0x000fe20000800000 */
[----:B------:R-:W-:Y:S01]  /*0630*/  FMUL R33, R10, 0.25 ;  /* 0x3e8000000a217820 */ /* 0x000fe20000400000 */
[----:B------:R-:W-:Y:S01]  /*0640*/  FSEL R37, R37, R8, P0 ;  /* 0x0000000825257208 */ /* 0x000fe20000000000 */
[----:B------:R-:W-:Y:S01]  /*0650*/  @!P3 FMUL R38, R38, 16777216 ;  /* 0x4b8000002626b820 */ /* 0x000fe20000400000 */
[----:B------:R-:W-:Y:S01]  /*0660*/  FSEL R6, R6, R49, P0 ;  /* 0x0000003106067208 */ /* 0x000fe20000000000 */
[----:B------:R-:W-:Y:S01]  /*0670*/  @!P3 FMUL R41, R41, 16777216 ;  /* 0x4b8000002929b820 */ /* 0x000fe20000400000 */
[C---:B------:R-:W-:Y:S01]  /*0680*/  FSETP.GEU.AND P3, PT, |R10|.reuse, 1.175494350822287508e-38, PT ;  /* 0x008000000a00780b */ /* 0x040fe20003f6e200 */
[----:B------:R-:W-:Y:S01]  /*0690*/  @!P2 FMUL R37, R37, 16777216 ;  /* 0x4b8000002525a820 */ /* 0x000fe20000400000 */
[----:B------:R-:W-:Y:S01]  /*06a0*/  FSETP.GT.AND P1, PT, |R10|, 8.50705917302346158658e+37, PT ;  /* 0x7e8000000a00780b */ /* 0x000fe20003f24200 */
[----:B------:R-:W1:Y:S01]  /*06b0*/  MUFU.RCP R38, R38 ;  /* 0x0000002600267308 */ /* 0x000e620000001000 */
[----:B------:R-:W-:Y:S01]  /*06c0*/  @!P2 FMUL R6, R6, 16777216 ;  /* 0x4b8000000606a820 */ /* 0x000fe20000400000 */
[----:B------:R-:W-:Y:S01]  /*06d0*/  FADD R42, R34, 1 ;  /* 0x3f800000222a7421 */ /* 0x000fe20000000000 */
[----:B------:R-:W-:Y:S01]  /*06e0*/  FSEL R33, R33, R10, P1 ;  /* 0x0000000a21217208 */ /* 0x000fe20000800000 */
[----:B------:R-:W-:Y:S01]  /*06f0*/  FADD R44, R32, 1 ;  /* 0x3f800000202c7421 */ /* 0x000fe20000000000 */
[----:B------:R-:W-:Y:S01]  /*0700*/  FADD R32, R48, -R19 ;  /* 0x8000001330207221 */ /* 0x000fe20000000000 */
[C---:B------:R-:W-:Y:S01]  /*0710*/  FMUL R51, R42.reuse, 0.25 ;  /* 0x3e8000002a337820 */ /* 0x040fe20000400000 */
[C---:B------:R-:W-:Y:S01]  /*0720*/  FSETP.GEU.AND P2, PT, |R42|.reuse, 1.175494350822287508e-38, PT ;  /* 0x008000002a00780b */ /* 0x040fe20003f4e200 */
[----:B------:R-:W2:Y:S01]  /*0730*/  MUFU.RCP R37, R37 ;  /* 0x0000002500257308 */ /* 0x000ea20000001000 */
[----:B------:R-:W-:Y:S01]  /*0740*/  FSETP.GT.AND P0, PT, |R42|, 8.50705917302346158658e+37, PT ;  /* 0x7e8000002a00780b */ /* 0x000fe20003f04200 */
[----:B------:R-:W-:Y:S01]  /*0750*/  @!P3 FMUL R33, R33, 16777216 ;  /* 0x4b8000002121b820 */ /* 0x000fe20000400000 */
[----:B------:R-:W-:Y:S01]  /*0760*/  FSETP.GT.AND P4, PT, |R43|, 8.50705917302346158658e+37, PT ;  /* 0x7e8000002b00780b */ /* 0x000fe20003f84200 */
[----:B------:R-:W-:Y:S01]  /*0770*/  FADD R55, R9, -R18 ;  /* 0x8000001209377221 */ /* 0x000fe20000000000 */
[----:B------:R-:W-:Y:S01]  /*0780*/  FSEL R51, R51, R42, P0 ;  /* 0x0000002a33337208 */ /* 0x000fe20000000000 */
[----:B------:R-:W-:Y:S01]  /*0790*/  FMUL R53, R44, 0.25 ;  /* 0x3e8000002c357820 */ /* 0x000fe20000400000 */
[----:B-1----:R-:W-:Y:S01]  /*07a0*/  FFMA R21, R38, R41, R21 ;  /* 0x0000002926157223 */ /* 0x002fe20000000015 */
[----:B------:R-:W-:Y:S01]  /*07b0*/  FADD R41, R35, 1 ;  /* 0x3f80000023297421 */ /* 0x000fe20000000000 */
[----:B------:R-:W1:Y:S01]  /*07c0*/  MUFU.RCP R33, R33 ;  /* 0x0000002100217308 */ /* 0x000e620000001000 */
[----:B------:R-:W-:Y:S01]  /*07d0*/  FADD R54, R46, -R17 ;  /* 0x800000112e367221 */ /* 0x000fe20000000000 */
[----:B------:R-:W-:Y:S01]  /*07e0*/  FADD R56, R45, -R14 ;  /* 0x8000000e2d387221 */ /* 0x000fe20000000000 */
[C---:B------:R-:W-:Y:S01]  /*07f0*/  FMUL R36, R41.reuse, 0.25 ;  /* 0x3e80000029247820 */ /* 0x040fe20000400000 */
[----:B------:R-:W-:Y:S01]  /*0800*/  FSETP.GEU.AND P5, PT, |R41|, 1.175494350822287508e-38, PT ;  /* 0x008000002900780b */ /* 0x000fe20003fae200 */
[----:B------:R-:W-:Y:S01]  /*0810*/  @!P2 FMUL R51, R51, 16777216 ;  /* 0x4b8000003333a820 */ /* 0x000fe20000400000 */
[----:B------:R-:W-:Y:S01]  /*0820*/  FSETP.GT.AND P6, PT, |R41|, 8.50705917302346158658e+37, PT ;  /* 0x7e8000002900780b */ /* 0x000fe20003fc4200 */
[----:B--2---:R-:W-:Y:S01]  /*0830*/  FFMA R22, R37, R6, R22 ;  /* 0x0000000625167223 */ /* 0x004fe20000000016 */
[----:B------:R-:W-:Y:S01]  /*0840*/  FADD R6, R31, 1 ;  /* 0x3f8000001f067421 */ /* 0x000fe20000000000 */
[----:B------:R-:W-:Y:S01]  /*0850*/  FADD R31, R5, -R20 ;  /* 0x80000014051f7221 */ /* 0x000fe20000000000 */
[----:B------:R-:W-:Y:S01]  /*0860*/  FSEL R36, R36, R41, P6 ;  /* 0x0000002924247208 */ /* 0x000fe20003000000 */
[----:B------:R-:W-:Y:S01]  /*0870*/  FMUL R37, R32, 0.25 ;  /* 0x3e80000020257820 */ /* 0x000fe20000400000 */
[----:B------:R-:W-:Y:S01]  /*0880*/  MUFU.RCP R51, R51 ;  /* 0x0000003300337308 */ /* 0x000fe20000001000 */
[----:B------:R-:W-:Y:S01]  /*0890*/  FMUL R34, R31, 0.25 ;  /* 0x3e8000001f227820 */ /* 0x000fe20000400000 */
[----:B------:R-:W-:Y:S01]  /*08a0*/  FADD R4, R4, -R21 ;  /* 0x8000001504047221 */ /* 0x000fe20000000000 */
[----:B------:R-:W-:Y:S01]  /*08b0*/  FADD R7, R7, -R22 ;  /* 0x8000001607077221 */ /* 0x000fe20000000000 */
[----:B------:R-:W-:Y:S01]  /*08c0*/  FSEL R37, R37, R32, P6 ;  /* 0x0000002025257208 */ /* 0x000fe20003000000 */
[----:B------:R-:W-:Y:S01]  /*08d0*/  @!P5 FMUL R36, R36, 16777216 ;  /* 0x4b8000002424d820 */ /* 0x000fe20000400000 */
[----:B------:R-:W-:Y:S01]  /*08e0*/  FSEL R35, R34, R31, P1 ;  /* 0x0000001f22237208 */ /* 0x000fe20000800000 */
[C---:B------:R-:W-:Y:S01]  /*08f0*/  FMUL R34, R43.reuse, 0.25 ;  /* 0x3e8000002b227820 */ /* 0x040fe20000400000 */
[----:B------:R-:W-:Y:S01]  /*0900*/  FSETP.GEU.AND P1, PT, |R43|, 1.175494350822287508e-38, PT ;  /* 0x008000002b00780b */ /* 0x000fe20003f2e200 */
[----:B------:R-:W-:Y:S01]  /*0910*/  @!P5 FMUL R37, R37, 16777216 ;  /* 0x4b8000002525d820 */ /* 0x000fe20000400000 */
[----:B------:R-:W-:Y:S01]  /*0920*/  FSETP.GEU.AND P5, PT, |R6|, 1.175494350822287508e-38, PT ;  /* 0x008000000600780b */ /* 0x000fe20003fae200 */
[----:B------:R-:W2:Y:S01]  /*0930*/  MUFU.RCP R36, R36 ;  /* 0x0000002400247308 */ /* 0x000ea20000001000 */
[----:B------:R-:W-:Y:S01]  /*0940*/  FSEL R50, R34, R43, P4 ;  /* 0x0000002b22327208 */ /* 0x000fe20002000000 */
[----:B------:R-:W-:Y:S01]  /*0950*/  @!P3 FMUL R35, R35, 16777216 ;  /* 0x4b8000002323b820 */ /* 0x000fe20000400000 */
[----:B------:R-:W-:Y:S01]  /*0960*/  FMUL R34, R55, 0.25 ;  /* 0x3e80000037227820 */ /* 0x000fe20000400000 */
[----:B------:R-:W-:Y:S01]  /*0970*/  FSETP.GEU.AND P6, PT, |R44|, 1.175494350822287508e-38, PT ;  /* 0x008000002c00780b */ /* 0x000fe20003fce200 */
[----:B------:R-:W-:Y:S01]  /*0980*/  FFMA R52, R52, R4, R29 ;  /* 0x0000000434347223 */ /* 0x000fe2000000001d */
[----:B-1----:R-:W-:Y:S01]  /*0990*/  FFMA R20, R33, R35, R20 ;  /* 0x0000002321147223 */ /* 0x002fe20000000014 */
[----:B------:R-:W-:Y:S01]  /*09a0*/  FMUL R33, R6, 0.25 ;  /* 0x3e80000006217820 */ /* 0x000fe20000400000 */
[----:B------:R-:W-:Y:S01]  /*09b0*/  FSEL R38, R34, R55, P0 ;  /* 0x0000003722267208 */ /* 0x000fe20000000000 */
[----:B------:R-:W-:Y:S01]  /*09c0*/  FMUL R35, R54, 0.25 ;  /* 0x3e80000036237820 */ /* 0x000fe20000400000 */
[----:B------:R-:W-:Y:S01]  /*09d0*/  FSETP.GT.AND P0, PT, |R6|, 8.50705917302346158658e+37, PT ;  /* 0x7e8000000600780b */ /* 0x000fe20003f04200 */
[----:B------:R-:W-:Y:S01]  /*09e0*/  @!P1 FMUL R50, R50, 16777216 ;  /* 0x4b80000032329820 */ /* 0x000fe20000400000 */
[----:B------:R-:W-:Y:S01]  /*09f0*/  FSETP.GT.AND P3, PT, |R44|, 8.50705917302346158658e+37, PT ;  /* 0x7e8000002c00780b */ /* 0x000fe20003f64200 */
[----:B------:R-:W-:Y:S01]  /*0a00*/  @!P2 FMUL R38, R38, 16777216 ;  /* 0x4b8000002626a820 */ /* 0x000fe20000400000 */
[----:B------:R-:W-:Y:S01]  /*0a10*/  FSEL R35, R35, R54, P4 ;  /* 0x0000003623237208 */ /* 0x000fe20002000000 */
[----:B--2---:R-:W-:Y:S01]  /*0a20*/  FFMA R19, R36, R37, R19 ;  /* 0x0000002524137223 */ /* 0x004fe20000000013 */
[----:B------:R-:W-:Y:S01]  /*0a30*/  FSEL R37, R33, R6, P0 ;  /* 0x0000000621257208 */ /* 0x000fe20000000000 */
[----:B------:R1:W2:Y:S01]  /*0a40*/  MUFU.RCP R34, R50 ;  /* 0x0000003200227308 */ /* 0x0002a20000001000 */
[----:B------:R-:W-:Y:S01]  /*0a50*/  FSEL R57, R53, R44, P3 ;  /* 0x0000002c35397208 */ /* 0x000fe20001800000 */
[----:B------:R-:W-:Y:S01]  /*0a60*/  FADD R53, R47, -R16 ;  /* 0x800000102f357221 */ /* 0x000fe20000000000 */
[----:B------:R-:W-:Y:S01]  /*0a70*/  FFMA R18, R51, R38, R18 ;  /* 0x0000002633127223 */ /* 0x000fe20000000012 */
[----:B------:R-:W-:Y:S01]  /*0a80*/  @!P5 FMUL R37, R37, 16777216 ;  /* 0x4b8000002525d820 */ /* 0x000fe20000400000 */
[----:B------:R-:W-:Y:S01]  /*0a90*/  FMUL R51, R56, 0.25 ;  /* 0x3e80000038337820 */ /* 0x000fe20000400000 */
[----:B------:R-:W-:Y:S01]  /*0aa0*/  @!P6 FMUL R57, R57, 16777216 ;  /* 0x4b8000003939e820 */ /* 0x000fe20000400000 */
[----:B------:R-:W-:Y:S01]  /*0ab0*/  FMUL R36, R53, 0.25 ;  /* 0x3e80000035247820 */ /* 0x000fe20000400000 */
[----:B------:R-:W-:Y:S01]  /*0ac0*/  @!P1 FMUL R35, R35, 16777216 ;  /* 0x4b80000023239820 */ /* 0x000fe20000400000 */
[----:B-1----:R-:W-:Y:S01]  /*0ad0*/  FADD R50, R5, -R20 ;  /* 0x8000001405327221 */ /* 0x002fe20000000000 */
[----:B------:R-:W1:Y:S01]  /*0ae0*/  MUFU.RCP R33, R57 ;  /* 0x0000003900217308 */ /* 0x000e620000001000 */
[----:B------:R-:W-:Y:S01]  /*0af0*/  FSEL R51, R51, R56, P0 ;  /* 0x0000003833337208 */ /* 0x000fe20000000000 */
[----:B------:R-:W-:Y:S01]  /*0b00*/  FFMA R49, R49, R7, R30 ;  /* 0x0000000731317223 */ /* 0x000fe2000000001e */
[----:B------:R-:W-:Y:S01]  /*0b10*/  FSEL R36, R36, R53, P3 ;  /* 0x0000003524247208 */ /* 0x000fe20001800000 */
[----:B------:R-:W-:Y:S01]  /*0b20*/  FADD R4, R9, -R18 ;  /* 0x8000001209047221 */ /* 0x000fe20000000000 */
[----:B--2---:R-:W-:Y:S01]  /*0b30*/  FFMA R17, R34, R35, R17 ;  /* 0x0000002322117223 */ /* 0x004fe20000000011 */
[----:B------:R-:W-:Y:S01]  /*0b40*/  @!P5 FMUL R51, R51, 16777216 ;  /* 0x4b8000003333d820 */ /* 0x000fe20000400000 */
[----:B------:R-:W-:Y:S01]  /*0b50*/  FFMA R50, R31, R50, R28 ;  /* 0x000000321f327223 */ /* 0x000fe2000000001c */
[----:B------:R-:W2:Y:S01]  /*0b60*/  MUFU.RCP R37, R37 ;  /* 0x0000002500257308 */ /* 0x000ea20000001000 */
[----:B------:R-:W-:Y:S01]  /*0b70*/  @!P6 FMUL R36, R36, 16777216 ;  /* 0x4b8000002424e820 */ /* 0x000fe20000400000 */
[----:B------:R-:W-:Y:S01]  /*0b80*/  FADD R5, R46, -R17 ;  /* 0x800000112e057221 */ /* 0x000fe20000000000 */
[----:B------:R-:W-:Y:S01]  /*0b90*/  FFMA R55, R55, R4, R26 ;  /* 0x0000000437377223 */ /* 0x000fe2000000001a */
[----:B------:R-:W-:-:S02]  /*0ba0*/  MOV R4, R21 ;  /* 0x0000001500047202 */ /* 0x000fc40000000f00 */
[----:B------:R-:W-:Y:S01]  /*0bb0*/  FFMA R54, R54, R5, R25 ;  /* 0x0000000536367223 */ /* 0x000fe20000000019 */
[----:B-1----:R-:W-:Y:S01]  /*0bc0*/  FFMA R16, R33, R36, R16 ;  /* 0x0000002421107223 */ /* 0x002fe20000000010 */
[----:B------:R-:W-:Y:S02]  /*0bd0*/  MOV R5, R20 ;  /* 0x0000001400057202 */ /* 0x000fe40000000f00 */
[----:B------:R-:W-:Y:S01]  /*0be0*/  MOV R46, R17 ;  /* 0x00000011002e7202 */ /* 0x000fe20000000f00 */
[----:B------:R-:W-:Y:S01]  /*0bf0*/  FADD R7, R47, -R16 ;  /* 0x800000102f077221 */ /* 0x000fe20000000000 */
[----:B------:R-:W-:Y:S01]  /*0c00*/  MOV R47, R16 ;  /* 0x00000010002f7202 */ /* 0x000fe20000000f00 */
[----:B--2---:R-:W-:Y:S01]  /*0c10*/  FFMA R14, R37, R51, R14 ;  /* 0x00000033250e7223 */ /* 0x004fe2000000000e */
[----:B------:R-:W-:Y:S01]  /*0c20*/  FADD R51, R48, -R19 ;  /* 0x8000001330337221 */ /* 0x000fe20000000000 */
[----:B------:R-:W-:Y:S01]  /*0c30*/  FFMA R53, R53, R7, R24 ;  /* 0x0000000735357223 */ /* 0x000fe20000000018 */
[----:B------:R-:W-:Y:S01]  /*0c40*/  MOV R7, R22 ;  /* 0x0000001600077202 */ /* 0x000fe20000000f00 */
[----:B------:R-:W-:Y:S01]  /*0c50*/  FADD R9, R45, -R14 ;  /* 0x8000000e2d097221 */ /* 0x000fe20000000000 */
[----:B------:R-:W-:Y:S01]  /*0c60*/  FFMA R51, R32, R51, R27 ;  /* 0x0000003320337223 */ /* 0x000fe2000000001b */
[----:B------:R-:W-:-:S02]  /*0c70*/  MOV R48, R19 ;  /* 0x0000001300307202 */ /* 0x000fc40000000f00 */
[----:B------:R-:W-:Y:S01]  /*0c80*/  FFMA R56, R56, R9, R23 ;  /* 0x0000000938387223 */ /* 0x000fe20000000017 */
[----:B------:R-:W-:Y:S02]  /*0c90*/  MOV R9, R18 ;  /* 0x0000001200097202 */ /* 0x000fe40000000f00 */
[----:B------:R-:W-:-:S07]  /*0ca0*/  MOV R45, R14 ;  /* 0x0000000e002d7202 */ /* 0x000fce0000000f00 */
.L_x_0:
[----:B------:R-:W-:Y:S01]  /*0cb0*/  IADD3 R40, P0, R40, 0x80, RZ ;  /* 0x0000008028287810 */ /* 0x000fe20007f1e0ff */
[----:B------:R-:W-:Y:S01]  /*0cc0*/  IMAD.MOV.U32 R27, RZ, RZ, R51 ;  /* 0x000000ffff1b7224 */ /* 0x000fe200078e0033 */
[----:B------:R-:W-:Y:S01]  /*0cd0*/  IADD3 R15, R15, 0x40, RZ ;  /* 0x000000400f0f7810 */ /* 0x000fe20007ffe0ff */
[----:B------:R-:W-:Y:S01]  /*0ce0*/  IMAD.MOV.U32 R14, RZ, RZ, R45 ;  /* 0x000000ffff0e7224 */ /* 0x000fe200078e002d */
[----:B------:R-:W-:Y:S01]  /*0cf0*/  MOV R38, R8 ;  /* 0x0000000800267202 */ /* 0x000fe20000000f00 */
[----:B------:R-:W-:Y:S01]  /*0d00*/  IMAD.X R39, RZ, RZ, R39, P0 ;  /* 0x000000ffff277224 */ /* 0x000fe200000e0627 */
[----:B------:R-:W-:Y:S02]  /*0d10*/  ISETP.GE.U32.AND P0, PT, R15, 0xc00, PT ;  /* 0x00000c000f00780c */ /* 0x000fe40003f06070 */
[----:B------:R-:W-:Y:S02]  /*0d20*/  MOV R37, R11 ;  /* 0x0000000b00257202 */ /* 0x000fe40000000f00 */
[----:B------:R-:W-:-:S02]  /*0d30*/  MOV R36, R10 ;  /* 0x0000000a00247202 */ /* 0x000fc40000000f00 */
[----:B------:R-:W-:Y:S02]  /*0d40*/  MOV R35, R41 ;  /* 0x0000002900237202 */ /* 0x000fe40000000f00 */
[----:B------:R-:W-:Y:S02]  /*0d50*/  MOV R34, R42 ;  /* 0x0000002a00227202 */ /* 0x000fe40000000f00 */
[----:B------:R-:W-:Y:S02]  /*0d60*/  MOV R33, R43 ;  /* 0x0000002b00217202 */ /* 0x000fe40000000f00 */
[----:B------:R-:W-:Y:S02]  /*0d70*/  MOV R32, R44 ;  /* 0x0000002c00207202 */ /* 0x000fe40000000f00 */
        /* <DEDUP_REMOVED lines=14> */
[----:B------:R-:W-:Y:S01]  /*0e60*/  MOV R16, R47 ;  /* 0x0000002f00107202 */ /* 0x000fe20000000f00 */
[----:B------:R-:W-:Y:S06]  /*0e70*/  @!P0 BRA `(.L_x_1) ;  /* 0xfffffff000d48947 */ /* 0x000fec000383ffff */
[C---:B------:R-:W-:Y:S01]  /*0e80*/  FADD R15, R11.reuse, R8 ;  /* 0x000000080b0f7221 */ /* 0x040fe20000000000 */
[----:B------:R-:W-:Y:S01]  /*0e90*/  FMUL R18, R11, 0.25 ;  /* 0x3e8000000b127820 */ /* 0x000fe20000400000 */
[----:B------:R-:W-:Y:S01]  /*0ea0*/  FMUL R23, R10, 0.25 ;  /* 0x3e8000000a177820 */ /* 0x000fe20000400000 */
[----:B------:R-:W-:Y:S01]  /*0eb0*/  FMUL R25, R42, 0.25 ;  /* 0x3e8000002a197820 */ /* 0x000fe20000400000 */
[C---:B------:R-:W-:Y:S01]  /*0ec0*/  FMUL R14, R15.reuse, 0.25 ;  /* 0x3e8000000f0e7820 */ /* 0x040fe20000400000 */
[C---:B------:R-:W-:Y:S01]  /*0ed0*/  FSETP.GT.AND P0, PT, |R15|.reuse, 8.50705917302346158658e+37, PT ;  /* 0x7e8000000f00780b */ /* 0x040fe20003f04200 */
[----:B------:R-:W-:Y:S01]  /*0ee0*/  FADD R49, R52, R49 ;  /* 0x0000003134317221 */ /* 0x000fe20000000000 */
[----:B------:R-:W-:Y:S01]  /*0ef0*/  FSETP.GEU.AND P2, PT, |R15|, 1.175494350822287508e-38, PT ;  /* 0x008000000f00780b */ /* 0x000fe20003f4e200 */
[----:B------:R-:W-:Y:S01]  /*0f00*/  FMUL R20, R43, 0.25 ;  /* 0x3e8000002b147820 */ /* 0x000fe20000400000 */
[----:B------:R-:W-:Y:S01]  /*0f10*/  FSEL R16, R14, R15, P0 ;  /* 0x0000000f0e107208 */ /* 0x000fe20000000000 */
[----:B------:R-:W-:Y:S01]  /*0f20*/  FADD R14, R4, -R7 ;  /* 0x80000007040e7221 */ /* 0x000fe20000000000 */
[----:B------:R-:W-:Y:S01]  /*0f30*/  FADD R4, R15, R10 ;  /* 0x0000000a0f047221 */ /* 0x000fe20000000000 */
[----:B------:R-:W-:-:S02]  /*0f40*/  FSEL R17, R18, R11, P0 ;  /* 0x0000000b12117208 */ /* 0x000fc40000000000 */
[----:B------:R-:W-:Y:S01]  /*0f50*/  FMUL R19, R14, R14 ;  /* 0x0000000e0e137220 */ /* 0x000fe20000400000 */
[C---:B------:R-:W-:Y:S01]  /*0f60*/  FMUL R21, R4.reuse, 0.25 ;  /* 0x3e80000004157820 */ /* 0x040fe20000400000 */
[C---:B------:R-:W-:Y:S01]  /*0f70*/  FSETP.GEU.AND P3, PT, |R4|.reuse, 1.175494350822287508e-38, PT ;  /* 0x008000000400780b */ /* 0x040fe20003f6e200 */
[C---:B------:R-:W-:Y:S01]  /*0f80*/  FADD R11, R4.reuse, R41 ;  /* 0x00000029040b7221 */ /* 0x040fe20000000000 */
[----:B------:R-:W-:Y:S01]  /*0f90*/  FSETP.GT.AND P0, PT, |R4|, 8.50705917302346158658e+37, PT ;  /* 0x7e8000000400780b */ /* 0x000fe20003f04200 */
[----:B------:R-:W-:Y:S01]  /*0fa0*/  FMUL R19, R19, R8 ;  /* 0x0000000813137220 */ /* 0x000fe20000400000 */
[----:B------:R-:W-:Y:S01]  /*0fb0*/  @!P2 FMUL R16, R16, 16777216 ;  /* 0x4b8000001010a820 */ /* 0x000fe20000400000 */
[----:B------:R-:W-:Y:S01]  /*0fc0*/  @!P2 FMUL R17, R17, 16777216 ;  /* 0x4b8000001111a820 */ /* 0x000fe20000400000 */
[----:B------:R-:W-:Y:S01]  /*0fd0*/  FSEL R21, R21, R4, P0 ;  /* 0x0000000415157208 */ /* 0x000fe20000000000 */
[----:B------:R-:W-:Y:S01]  /*0fe0*/  FMUL R8, R41, 0.25 ;  /* 0x3e80000029087820 */ /* 0x000fe20000400000 */
[C---:B------:R-:W-:Y:S01]  /*0ff0*/  FSETP.GEU.AND P2, PT, |R11|.reuse, 1.175494350822287508e-38, PT ;  /* 0x008000000b00780b */ /* 0x040fe20003f4e200 */
[C---:B------:R-:W-:Y:S01]  /*1000*/  FMUL R18, R11.reuse, 0.25 ;  /* 0x3e8000000b127820 */ /* 0x040fe20000400000 */
[----:B------:R-:W1:Y:S01]  /*1010*/  MUFU.RCP R16, R16 ;  /* 0x0000001000107308 */ /* 0x000e620000001000 */
[----:B------:R-:W-:-:S02]  /*1020*/  FSETP.GT.AND P1, PT, |R11|, 8.50705917302346158658e+37, PT ;  /* 0x7e8000000b00780b */ /* 0x000fc40003f24200 */
[----:B------:R-:W-:Y:S01]  /*1030*/  @!P3 FMUL R21, R21, 16777216 ;  /* 0x4b8000001515b820 */ /* 0x000fe20000400000 */
[----:B------:R-:W-:Y:S02]  /*1040*/  FSEL R10, R23, R10, P0 ;  /* 0x0000000a170a7208 */ /* 0x000fe40000000000 */
[----:B------:R-:W-:Y:S01]  /*1050*/  FSEL R41, R8, R41, P1 ;  /* 0x0000002908297208 */ /* 0x000fe20000800000 */
[----:B------:R-:W-:Y:S01]  /*1060*/  FADD R8, R11, R42 ;  /* 0x0000002a0b087221 */ /* 0x000fe20000000000 */
[----:B------:R-:W-:Y:S01]  /*1070*/  FSETP.NEU.AND P4, PT, R15, RZ, PT ;  /* 0x000000ff0f00720b */ /* 0x000fe20003f8d000 */
[----:B------:R-:W2:Y:S01]  /*1080*/  MUFU.RCP R21, R21 ;  /* 0x0000001500157308 */ /* 0x000ea20000001000 */
[----:B------:R-:W-:Y:S01]  /*1090*/  FSEL R18, R18, R11, P1 ;  /* 0x0000000b12127208 */ /* 0x000fe20000800000 */
[----:B------:R-:W-:Y:S01]  /*10a0*/  @!P3 FMUL R10, R10, 16777216 ;  /* 0x4b8000000a0ab820 */ /* 0x000fe20000400000 */
[C---:B------:R-:W-:Y:S01]  /*10b0*/  FMUL R23, R8.reuse, 0.25 ;  /* 0x3e80000008177820 */ /* 0x040fe20000400000 */
[----:B------:R-:W-:Y:S01]  /*10c0*/  FSETP.GT.AND P3, PT, |R8|, 8.50705917302346158658e+37, PT ;  /* 0x7e8000000800780b */ /* 0x000fe20003f64200 */
[----:B------:R-:W-:Y:S01]  /*10d0*/  @!P2 FMUL R41, R41, 16777216 ;  /* 0x4b8000002929a820 */ /* 0x000fe20000400000 */
[----:B-1----:R-:W-:Y:S01]  /*10e0*/  FMUL R16, R16, R17 ;  /* 0x0000001110107220 */ /* 0x002fe20000400000 */
[----:B------:R-:W-:Y:S01]  /*10f0*/  @!P2 FMUL R18, R18, 16777216 ;  /* 0x4b8000001212a820 */ /* 0x000fe20000400000 */
[C---:B------:R-:W-:Y:S01]  /*1100*/  FSETP.GEU.AND P1, PT, |R8|.reuse, 1.175494350822287508e-38, PT ;  /* 0x008000000800780b */ /* 0x040fe20003f2e200 */
[----:B------:R-:W-:Y:S01]  /*1110*/  FADD R17, R8, R43 ;  /* 0x0000002b08117221 */ /* 0x000fe20000000000 */
[----:B------:R-:W-:-:S02]  /*1120*/  FSEL R42, R25, R42, P3 ;  /* 0x0000002a192a7208 */ /* 0x000fc40001800000 */
[----:B------:R-:W-:Y:S01]  /*1130*/  FSEL R16, R16, RZ, P4 ;  /* 0x000000ff10107208 */ /* 0x000fe20002000000 */
[----:B------:R-:W1:Y:S01]  /*1140*/  MUFU.RCP R18, R18 ;  /* 0x0000001200127308 */ /* 0x000e620000001000 */
[----:B------:R-:W-:Y:S01]  /*1150*/  FSEL R23, R23, R8, P3 ;  /* 0x0000000817177208 */ /* 0x000fe20001800000 */
[----:B--2---:R-:W-:Y:S01]  /*1160*/  FMUL R21, R21, R10 ;  /* 0x0000000a15157220 */ /* 0x004fe20000400000 */
[----:B------:R-:W-:Y:S01]  /*1170*/  FSETP.NEU.AND P3, PT, R4, RZ, PT ;  /* 0x000000ff0400720b */ /* 0x000fe20003f6d000 */
[----:B------:R-:W-:Y:S01]  /*1180*/  FFMA R14, R14, R16, R7 ;  /* 0x000000100e0e7223 */ /* 0x000fe20000000007 */
[----:B------:R-:W-:Y:S01]  /*1190*/  FFMA R19, R16, R19, R49 ;  /* 0x0000001310137223 */ /* 0x000fe20000000031 */
[----:B------:R-:W-:Y:S02]  /*11a0*/  FSETP.GEU.AND P2, PT, |R17|, 1.175494350822287508e-38, PT ;  /* 0x008000001100780b */ /* 0x000fe40003f4e200 */
[----:B------:R-:W-:Y:S01]  /*11b0*/  FSEL R21, R21, RZ, P3 ;  /* 0x000000ff15157208 */ /* 0x000fe20001800000 */
[----:B------:R-:W-:Y:S01]  /*11c0*/  FADD R7, -R14, R5 ;  /* 0x000000050e077221 */ /* 0x000fe20000000100 */
[----:B------:R-:W-:Y:S01]  /*11d0*/  FADD R5, R17, R44 ;  /* 0x0000002c11057221 */ /* 0x000fe20000000000 */
[----:B------:R-:W-:Y:S01]  /*11e0*/  FADD R50, R19, R50 ;  /* 0x0000003213327221 */ /* 0x000fe20000000000 */
[----:B------:R-:W-:Y:S01]  /*11f0*/  FSETP.GT.AND P0, PT, |R17|, 8.50705917302346158658e+37, PT ;  /* 0x7e8000001100780b */ /* 0x000fe20003f04200 */
[C---:B------:R-:W-:Y:S01]  /*1200*/  FMUL R10, R7.reuse, R7 ;  /* 0x00000007070a7220 */ /* 0x040fe20000400000 */
[----:B------:R-:W-:Y:S01]  /*1210*/  FFMA R19, R7, R21, R14 ;  /* 0x0000001507137223 */ /* 0x000fe2000000000e */
[----:B------:R-:W-:Y:S01]  /*1220*/  FMUL R14, R17, 0.25 ;  /* 0x3e800000110e7820 */ /* 0x000fe20000400000 */
[----:B------:R-:W-:Y:S01]  /*1230*/  FMUL R7, R44, 0.25 ;  /* 0x3e8000002c077820 */ /* 0x000fe20000400000 */
[----:B------:R-:W-:Y:S01]  /*1240*/  @!P1 FMUL R23, R23, 16777216 ;  /* 0x4b80000017179820 */ /* 0x000fe20000400000 */
[----:B------:R-:W-:Y:S01]  /*1250*/  FSETP.GT.AND P3, PT, |R5|, 8.50705917302346158658e+37, PT ;  /* 0x7e8000000500780b */ /* 0x000fe20003f64200 */
[----:B------:R-:W-:Y:S01]  /*1260*/  FMUL R10, R15, R10 ;  /* 0x0000000a0f0a7220 */ /* 0x000fe20000400000 */
[----:B------:R-:W-:Y:S01]  /*1270*/  FADD R48, -R19, R48 ;  /* 0x0000003013307221 */ /* 0x000fe20000000100 */
[----:B------:R-:W-:Y:S01]  /*1280*/  FSEL R14, R14, R17, P0 ;  /* 0x000000110e0e7208 */ /* 0x000fe20000000000 */
[----:B-1----:R-:W-:Y:S01]  /*1290*/  FMUL R18, R18, R41 ;  /* 0x0000002912127220 */ /* 0x002fe20000400000 */
[----:B------:R-:W-:Y:S01]  /*12a0*/  FSEL R44, R7, R44, P3 ;  /* 0x0000002c072c7208 */ /* 0x000fe20001800000 */
[----:B------:R-:W-:Y:S01]  /*12b0*/  FFMA R10, R21, R10, R50 ;  /* 0x0000000a150a7223 */ /* 0x000fe20000000032 */
[----:B------:R-:W-:Y:S01]  /*12c0*/  FMUL R7, R48, R48 ;  /* 0x0000003030077220 */ /* 0x000fe20000400000 */
[----:B------:R-:W-:Y:S01]  /*12d0*/  FSEL R43, R20, R43, P0 ;  /* 0x0000002b142b7208 */ /* 0x000fe20000000000 */
[----:B------:R-:W1:Y:S01]  /*12e0*/  MUFU.RCP R23, R23 ;  /* 0x0000001700177308 */ /* 0x000e620000001000 */
[----:B------:R-:W-:Y:S01]  /*12f0*/  @!P1 FMUL R42, R42, 16777216 ;  /* 0x4b8000002a2a9820 */ /* 0x000fe20000400000 */
[----:B------:R-:W-:Y:S01]  /*1300*/  FSETP.NEU.AND P1, PT, R11, RZ, PT ;  /* 0x000000ff0b00720b */ /* 0x000fe20003f2d000 */
[----:B------:R-:W-:Y:S01]  /*1310*/  FADD R51, R10, R51 ;  /* 0x000000330a337221 */ /* 0x000fe20000000000 */
[C---:B------:R-:W-:Y:S01]  /*1320*/  FSETP.GEU.AND P0, PT, |R5|.reuse, 1.175494350822287508e-38, PT ;  /* 0x008000000500780b */ /* 0x040fe20003f0e200 */
[----:B------:R-:W-:Y:S01]  /*1330*/  @!P2 FMUL R14, R14, 16777216 ;  /* 0x4b8000000e0ea820 */ /* 0x000fe20000400000 */
[----:B------:R-:W-:Y:S01]  /*1340*/  FMUL R7, R4, R7 ;  /* 0x0000000704077220 */ /* 0x000fe20000400000 */
[C---:B------:R-:W-:Y:S01]  /*1350*/  FMUL R10, R5.reuse, 0.25 ;  /* 0x3e800000050a7820 */ /* 0x040fe20000400000 */
[----:B------:R-:W-:Y:S01]  /*1360*/  FADD R4, R5, R6 ;  /* 0x0000000605047221 */ /* 0x000fe20000000000 */
[----:B------:R-:W-:Y:S01]  /*1370*/  FSEL R18, R18, RZ, P1 ;  /* 0x000000ff12127208 */ /* 0x000fe20000800000 */
[----:B------:R-:W-:Y:S01]  /*1380*/  @!P2 FMUL R43, R43, 16777216 ;  /* 0x4b8000002b2ba820 */ /* 0x000fe20000400000 */
[----:B------:R-:W2:Y:S01]  /*1390*/  MUFU.RCP R14, R14 ;  /* 0x0000000e000e7308 */ /* 0x000ea20000001000 */
[----:B------:R-:W-:-:S02]  /*13a0*/  FSEL R15, R10, R5, P3 ;  /* 0x000000050a0f7208 */ /* 0x000fc40001800000 */
[----:B------:R-:W-:Y:S01]  /*13b0*/  FSETP.GEU.AND P3, PT, |R4|, 1.175494350822287508e-38, PT ;  /* 0x008000000400780b */ /* 0x000fe20003f6e200 */
[----:B------:R-:W-:Y:S01]  /*13c0*/  FFMA R48, R48, R18, R19 ;  /* 0x0000001230307223 */ /* 0x000fe20000000013 */
[----:B------:R-:W-:Y:S01]  /*13d0*/  FFMA R18, R18, R7, R51 ;  /* 0x0000000712127223 */ /* 0x000fe20000000033 */
[C---:B------:R-:W-:Y:S01]  /*13e0*/  FMUL R7, R4.reuse, 0.25 ;  /* 0x3e80000004077820 */ /* 0x040fe20000400000 */
[----:B------:R-:W-:Y:S01]  /*13f0*/  FSETP.GT.AND P1, PT, |R4|, 8.50705917302346158658e+37, PT ;  /* 0x7e8000000400780b */ /* 0x000fe20003f24200 */
[----:B------:R-:W-:Y:S01]  /*1400*/  @!P0 FMUL R15, R15, 16777216 ;  /* 0x4b8000000f0f8820 */ /* 0x000fe20000400000 */
[----:B-1----:R-:W-:Y:S01]  /*1410*/  FMUL R23, R23, R42 ;  /* 0x0000002a17177220 */ /* 0x002fe20000400000 */
[----:B------:R-:W-:Y:S01]  /*1420*/  FSETP.NEU.AND P4, PT, R8, RZ, PT ;  /* 0x000000ff0800720b */ /* 0x000fe20003f8d000 */
[----:B------:R-:W-:Y:S01]  /*1430*/  FADD R9, -R48, R9 ;  /* 0x0000000930097221 */ /* 0x000fe20000000100 */
[----:B------:R-:W-:Y:S01]  /*1440*/  FSEL R16, R7, R4, P1 ;  /* 0x0000000407107208 */ /* 0x000fe20000800000 */
[----:B------:R-:W-:Y:S01]  /*1450*/  FADD R18, R18, R55 ;  /* 0x0000003712127221 */ /* 0x000fe20000000000 */
[----:B------:R-:W-:Y:S01]  /*1460*/  FSEL R23, R23, RZ, P4 ;  /* 0x000000ff17177208 */ /* 0x000fe20002000000 */
[----:B------:R-:W1:Y:S01]  /*1470*/  MUFU.RCP R15, R15 ;  /* 0x0000000f000f7308 */ /* 0x000e620000001000 */
[----:B------:R-:W-:Y:S01]  /*1480*/  FMUL R10, R9, R9 ;  /* 0x00000009090a7220 */ /* 0x000fe20000400000 */
[----:B------:R-:W-:Y:S01]  /*1490*/  @!P3 FMUL R16, R16, 16777216 ;  /* 0x4b8000001010b820 */ /* 0x000fe20000400000 */
[----:B--2---:R-:W-:Y:S01]  /*14a0*/  FMUL R14, R14, R43 ;  /* 0x0000002b0e0e7220 */ /* 0x004fe20000400000 */
[----:B------:R-:W-:Y:S01]  /*14b0*/  FSETP.NEU.AND P2, PT, R17, RZ, PT ;  /* 0x000000ff1100720b */ /* 0x000fe20003f4d000 */
[----:B------:R-:W-:Y:S01]  /*14c0*/  FFMA R9, R9, R23, R48 ;  /* 0x0000001709097223 */ /* 0x000fe20000000030 */
[----:B------:R-:W-:Y:S01]  /*14d0*/  FMUL R10, R11, R10 ;  /* 0x0000000a0b0a7220 */ /* 0x000fe20000400000 */
[----:B------:R-:W-:Y:S01]  /*14e0*/  FMUL R11, R6, 0.25 ;  /* 0x3e800000060b7820 */ /* 0x000fe20000400000 */
[----:B------:R-:W2:Y:S01]  /*14f0*/  MUFU.RCP R16, R16 ;  /* 0x0000001000107308 */ /* 0x000ea20000001000 */
[----:B------:R-:W-:Y:S01]  /*1500*/  FSEL R14, R14, RZ, P2 ;  /* 0x000000ff0e0e7208 */ /* 0x000fe20001000000 */
[----:B------:R-:W-:Y:S01]  /*1510*/  FADD R46, -R9, R46 ;  /* 0x0000002e092e7221 */ /* 0x000fe20000000100 */
[----:B------:R-:W-:Y:S01]  /*1520*/  @!P0 FMUL R44, R44, 16777216 ;  /* 0x4b8000002c2c8820 */ /* 0x000fe20000400000 */
[----:B------:R-:W-:Y:S01]  /*1530*/  FSEL R11, R11, R6, P1 ;  /* 0x000000060b0b7208 */ /* 0x000fe20000800000 */
[----:B------:R-:W-:Y:S01]  /*1540*/  FFMA R23, R23, R10, R18 ;  /* 0x0000000a17177223 */ /* 0x000fe20000000012 */
[C---:B------:R-:W-:Y:S01]  /*1550*/  FFMA R6, R46.reuse, R14, R9 ;  /* 0x0000000e2e067223 */ /* 0x040fe20000000009 */
[----:B------:R-:W-:Y:S01]  /*1560*/  FMUL R9, R46, R46 ;  /* 0x0000002e2e097220 */ /* 0x000fe20000400000 */
[----:B-1----:R-:W-:Y:S01]  /*1570*/  FMUL R15, R15, R44 ;  /* 0x0000002c0f0f7220 */ /* 0x002fe20000400000 */
[----:B------:R-:W-:Y:S01]  /*1580*/  FSETP.NEU.AND P0, PT, R5, RZ, PT ;  /* 0x000000ff0500720b */ /* 0x000fe20003f0d000 */
[----:B------:R-:W-:Y:S01]  /*1590*/  FADD R23, R23, R54 ;  /* 0x0000003617177221 */ /* 0x000fe20000000000 */
[----:B------:R-:W-:Y:S01]  /*15a0*/  FMUL R9, R8, R9 ;  /* 0x0000000908097220 */ /* 0x000fe20000400000 */
[----:B------:R-:W-:Y:S01]  /*15b0*/  FADD R47, -R6, R47 ;  /* 0x0000002f062f7221 */ /* 0x000fe20000000100 */
[----:B------:R-:W-:Y:S01]  /*15c0*/  FADD R10, R4, R4 ;  /* 0x00000004040a7221 */ /* 0x000fe20000000000 */
[----:B------:R-:W-:Y:S01]  /*15d0*/  @!P3 FMUL R11, R11, 16777216 ;  /* 0x4b8000000b0bb820 */ /* 0x000fe20000400000 */
[----:B------:R-:W-:Y:S01]  /*15e0*/  FSEL R15, R15, RZ, P0 ;  /* 0x000000ff0f0f7208 */ /* 0x000fe20000000000 */
[----:B------:R-:W-:Y:S01]  /*15f0*/  FFMA R14, R14, R9, R23 ;  /* 0x000000090e0e7223 */ /* 0x000fe20000000017 */
[C---:B------:R-:W-:Y:S01]  /*1600*/  FMUL R8, R47.reuse, R47 ;  /* 0x0000002f2f087220 */ /* 0x040fe20000400000 */
[----:B--2---:R-:W-:Y:S01]  /*1610*/  FMUL R16, R16, R11 ;  /* 0x0000000b10107220 */ /* 0x004fe20000400000 */
[----:B------:R-:W-:Y:S01]  /*1620*/  FSETP.GEU.AND P2, PT, |R10|, 1.175494350822287508e-38, PT ;  /* 0x008000000a00780b */ /* 0x000fe20003f4e200 */
[----:B------:R-:W-:Y:S01]  /*1630*/  FFMA R6, R47, R15, R6 ;  /* 0x0000000f2f067223 */ /* 0x000fe20000000006 */
[----:B------:R-:W-:Y:S01]  /*1640*/  FSETP.NEU.AND P1, PT, R4, RZ, PT ;  /* 0x000000ff0400720b */ /* 0x000fe20003f2d000 */
[----:B------:R-:W-:Y:S01]  /*1650*/  FADD R14, R14, R53 ;  /* 0x000000350e0e7221 */ /* 0x000fe20000000000 */
[----:B------:R-:W-:Y:S01]  /*1660*/  FMUL R8, R17, R8 ;  /* 0x0000000811087220 */ /* 0x000fe20000400000 */
[C---:B------:R-:W-:Y:S01]  /*1670*/  FMUL R11, R10.reuse, 0.25 ;  /* 0x3e8000000a0b7820 */ /* 0x040fe20000400000 */
[----:B------:R-:W-:Y:S01]  /*1680*/  FSETP.GT.AND P0, PT, |R10|, 8.50705917302346158658e+37, PT ;  /* 0x7e8000000a00780b */ /* 0x000fe20003f04200 */
[----:B------:R-:W-:Y:S01]  /*1690*/  FADD R45, -R6, R45 ;  /* 0x0000002d062d7221 */ /* 0x000fe20000000100 */
[----:B------:R-:W-:Y:S01]  /*16a0*/  FSEL R16, R16, RZ, P1 ;  /* 0x000000ff10107208 */ /* 0x000fe20000800000 */
[----:B------:R-:W-:Y:S01]  /*16b0*/  FFMA R15, R15, R8, R14 ;  /* 0x000000080f0f7223 */ /* 0x000fe2000000000e */
[----:B------:R-:W-:Y:S01]  /*16c0*/  FSEL R14, R11, R10, P0 ;  /* 0x0000000a0b0e7208 */ /* 0x000fe20000000000 */
[----:B------:R-:W-:Y:S01]  /*16d0*/  FMUL R8, R45, R45 ;  /* 0x0000002d2d087220 */ /* 0x000fe20000400000 */
[----:B------:R-:W-:Y:S01]  /*16e0*/  FSEL R7, R7, R4, P0 ;  /* 0x0000000407077208 */ /* 0x000fe20000000000 */
[----:B------:R-:W-:Y:S01]  /*16f0*/  FFMA R6, R45, R16, R6 ;  /* 0x000000102d067223 */ /* 0x000fe20000000006 */
[----:B------:R-:W-:Y:S01]  /*1700*/  FADD R15, R15, R56 ;  /* 0x000000380f0f7221 */ /* 0x000fe20000000000 */
[----:B------:R-:W-:Y:S01]  /*1710*/  @!P2 FMUL R14, R14, 16777216 ;  /* 0x4b8000000e0ea820 */ /* 0x000fe20000400000 */
[----:B------:R-:W-:Y:S01]  /*1720*/  FMUL R8, R5, R8 ;  /* 0x0000000805087220 */ /* 0x000fe20000400000 */
[----:B------:R-:W-:Y:S01]  /*1730*/  @!P2 FMUL R7, R7, 16777216 ;  /* 0x4b8000000707a820 */ /* 0x000fe20000400000 */
[----:B------:R-:W1:Y:S01]  /*1740*/  SHFL.BFLY PT, R5, R6, 0x4, 0x1f ;  /* 0x0c801f0006057f89 */ /* 0x000e6200000e0000 */
[----:B------:R-:W-:Y:S01]  /*1750*/  FSETP.NEU.AND P0, PT, R10, RZ, PT ;  /* 0x000000ff0a00720b */ /* 0x000fe20003f0d000 */
[----:B------:R-:W-:Y:S01]  /*1760*/  FFMA R8, R16, R8, R15 ;  /* 0x0000000810087223 */ /* 0x000fe2000000000f */
[----:B------:R-:W2:Y:S01]  /*1770*/  MUFU.RCP R14, R14 ;  /* 0x0000000e000e7308 */ /* 0x000ea20000001000 */
[----:B------:R-:W-:Y:S01]  /*1780*/  FADD R16, R10, R10 ;  /* 0x0000000a0a107221 */ /* 0x000fe20000000000 */
[----:B------:R-:W-:-:S02]  /*1790*/  MOV R37, 0xffffffc0 ;  /* 0xffffffc000257802 */ /* 0x000fc40000000f00 */
[----:B------:R-:W3:Y:S01]  /*17a0*/  SHFL.BFLY PT, R9, R8, 0x4, 0x1f ;  /* 0x0c801f0008097f89 */ /* 0x000ee200000e0000 */
[C---:B------:R-:W-:Y:S01]  /*17b0*/  FMUL R17, R16.reuse, 0.25 ;  /* 0x3e80000010117820 */ /* 0x040fe20000400000 */
[----:B------:R-:W-:Y:S01]  /*17c0*/  FSETP.GEU.AND P1, PT, |R16|, 1.175494350822287508e-38, PT ;  /* 0x008000001000780b */ /* 0x000fe20003f2e200 */
[----:B--2---:R-:W-:Y:S01]  /*17d0*/  FMUL R7, R14, R7 ;  /* 0x000000070e077220 */ /* 0x004fe20000400000 */
[----:B------:R-:W-:-:S04]  /*17e0*/  FADD R14, R16, R16 ;  /* 0x00000010100e7221 */ /* 0x000fc80000000000 */
[----:B------:R-:W-:Y:S01]  /*17f0*/  FSEL R7, R7, RZ, P0 ;  /* 0x000000ff07077208 */ /* 0x000fe20000000000 */
[----:B-1----:R-:W-:Y:S01]  /*1800*/  FADD R5, -R6, R5 ;  /* 0x0000000506057221 */ /* 0x002fe20000000100 */
[----:B------:R-:W-:Y:S02]  /*1810*/  FSETP.GT.AND P0, PT, |R16|, 8.50705917302346158658e+37, PT ;  /* 0x7e8000001000780b */ /* 0x000fe40003f04200 */
[----:B------:R-:W-:Y:S01]  /*1820*/  FSETP.GEU.AND P2, PT, |R14|, 1.175494350822287508e-38, PT ;  /* 0x008000000e00780b */ /* 0x000fe20003f4e200 */
[C---:B------:R-:W-:Y:S01]  /*1830*/  FMUL R15, R5.reuse, R5 ;  /* 0x00000005050f7220 */ /* 0x040fe20000400000 */
[----:B------:R-:W-:Y:S01]  /*1840*/  FFMA R5, R5, R7, R6 ;  /* 0x0000000705057223 */ /* 0x000fe20000000006 */
[----:B------:R-:W-:Y:S01]  /*1850*/  FSEL R6, R17, R16, P0 ;  /* 0x0000001011067208 */ /* 0x000fe20000000000 */
[----:B---3--:R-:W-:Y:S01]  /*1860*/  FADD R8, R8, R9 ;  /* 0x0000000908087221 */ /* 0x008fe20000000000 */
[----:B------:R-:W-:Y:S01]  /*1870*/  FMUL R15, R4, R15 ;  /* 0x0000000f040f7220 */ /* 0x000fe20000400000 */
[----:B------:R-:W-:Y:S01]  /*1880*/  FSEL R11, R11, R10, P0 ;  /* 0x0000000a0b0b7208 */ /* 0x000fe20000000000 */
[----:B------:R-:W1:Y:S01]  /*1890*/  SHFL.BFLY PT, R4, R5, 0x2, 0x1f ;  /* 0x0c401f0005047f89 */ /* 0x000e6200000e0000 */
[----:B------:R-:W-:Y:S01]  /*18a0*/  @!P1 FMUL R6, R6, 16777216 ;  /* 0x4b80000006069820 */ /* 0x000fe20000400000 */
[----:B------:R-:W-:Y:S01]  /*18b0*/  FFMA R8, R7, R15, R8 ;  /* 0x0000000f07087223 */ /* 0x000fe20000000008 */
[----:B------:R-:W-:Y:S01]  /*18c0*/  FSETP.GT.AND P0, PT, |R14|, 8.50705917302346158658e+37, PT ;  /* 0x7e8000000e00780b */ /* 0x000fe20003f04200 */
[----:B------:R-:W-:Y:S01]  /*18d0*/  @!P1 FMUL R11, R11, 16777216 ;  /* 0x4b8000000b0b9820 */ /* 0x000fe20000400000 */
[----:B------:R-:W-:Y:S01]  /*18e0*/  FSETP.NEU.AND P1, PT, R16, RZ, PT ;  /* 0x000000ff1000720b */ /* 0x000fe20003f2d000 */
[----:B------:R-:W2:Y:S01]  /*18f0*/  S2R R15, SR_TID.X ;  /* 0x00000000000f7919 */ /* 0x000ea20000002100 */
[----:B------:R-:W3:Y:S01]  /*1900*/  MUFU.RCP R6, R6 ;  /* 0x0000000600067308 */ /* 0x000ee20000001000 */
[----:B------:R-:W-:Y:S01]  /*1910*/  FSEL R17, R17, R16, P0 ;  /* 0x0000001011117208 */ /* 0x000fe20000000000 */
[----:B------:R-:W4:Y:S04]  /*1920*/  SHFL.BFLY PT, R7, R8, 0x2, 0x1f ;  /* 0x0c401f0008077f89 */ /* 0x000f2800000e0000 */
[----:B------:R-:W-:Y:S01]  /*1930*/  @!P2 FMUL R17, R17, 16777216 ;  /* 0x4b8000001111a820 */ /* 0x000fe20000400000 */
[----:B---3--:R-:W-:Y:S01]  /*1940*/  FMUL R11, R6, R11 ;  /* 0x0000000b060b7220 */ /* 0x008fe20000400000 */
[----:B-1----:R-:W-:-:S04]  /*1950*/  FADD R4, -R5, R4 ;  /* 0x0000000405047221 */ /* 0x002fc80000000100 */
[----:B------:R-:W-:Y:S01]  /*1960*/  FSEL R11, R11, RZ, P1 ;  /* 0x000000ff0b0b7208 */ /* 0x000fe20000800000 */
[----:B------:R-:W-:Y:S01]  /*1970*/  FMUL R9, R4, R4 ;  /* 0x0000000404097220 */ /* 0x000fe20000400000 */
[C---:B------:R-:W-:Y:S01]  /*1980*/  FSETP.NEU.AND P1, PT, R14.reuse, RZ, PT ;  /* 0x000000ff0e00720b */ /* 0x040fe20003f2d000 */
[----:B------:R-:W-:Y:S02]  /*1990*/  @P0 FMUL R14, R14, 0.25 ;  /* 0x3e8000000e0e0820 */ /* 0x000fe40000400000 */
[----:B------:R-:W-:Y:S01]  /*19a0*/  FFMA R35, R4, R11, R5 ;  /* 0x0000000b04237223 */ /* 0x000fe20000000005 */
[----:B------:R-:W-:Y:S01]  /*19b0*/  FMUL R9, R10, R9 ;  /* 0x000000090a097220 */ /* 0x000fe20000400000 */
[----:B----4-:R-:W-:Y:S01]  /*19c0*/  FADD R8, R8, R7 ;  /* 0x0000000708087221 */ /* 0x010fe20000000000 */
[----:B------:R-:W-:Y:S01]  /*19d0*/  @!P2 FMUL R14, R14, 16777216 ;  /* 0x4b8000000e0ea820 */ /* 0x000fe20000400000 */
[----:B------:R-:W1:Y:S01]  /*19e0*/  LDC.64 R4, c[0x0][0x228] ;  /* 0x00008a00ff047b82 */ /* 0x000e620000000a00 */
[----:B------:R-:W3:Y:S01]  /*19f0*/  SHFL.BFLY PT, R10, R35, 0x1, 0x1f ;  /* 0x0c201f00230a7f89 */ /* 0x000ee200000e0000 */
[----:B------:R-:W-:Y:S01]  /*1a00*/  FFMA R8, R11, R9, R8 ;  /* 0x000000090b087223 */ /* 0x000fe20000000008 */
[----:B--2---:R-:W-:-:S02]  /*1a10*/  LOP3.LUT R15, R15, 0x7, RZ, 0xc0, !PT ;  /* 0x000000070f0f7812 */ /* 0x004fc400078ec0ff */
[----:B------:R-:W2:Y:S02]  /*1a20*/  MUFU.RCP R14, R14 ;  /* 0x0000000e000e7308 */ /* 0x000ea40000001000 */
[----:B------:R-:W4:Y:S01]  /*1a30*/  SHFL.BFLY PT, R9, R8, 0x1, 0x1f ;  /* 0x0c201f0008097f89 */ /* 0x000f2200000e0000 */
[----:B------:R-:W5:Y:S01]  /*1a40*/  LDC.64 R6, c[0x0][0x220] ;  /* 0x00008800ff067b82 */ /* 0x000f620000000a00 */
[----:B--2---:R-:W-:Y:S01]  /*1a50*/  FMUL R17, R14, R17 ;  /* 0x000000110e117220 */ /* 0x004fe20000400000 */
[----:B-1----:R-:W-:-:S04]  /*1a60*/  IMAD.WIDE.U32 R4, R15, 0x10, R4 ;  /* 0x000000100f047825 */ /* 0x002fc800078e0004 */
[----:B---3--:R-:W-:Y:S01]  /*1a70*/  FADD R10, -R35, R10 ;  /* 0x0000000a230a7221 */ /* 0x008fe20000000100 */
[----:B------:R-:W-:-:S03]  /*1a80*/  FSEL R17, R17, RZ, P1 ;  /* 0x000000ff11117208 */ /* 0x000fc60000800000 */
[----:B------:R-:W-:Y:S01]  /*1a90*/  FMUL R11, R10, R10 ;  /* 0x0000000a0a0b7220 */ /* 0x000fe20000400000 */
[----:B------:R-:W-:Y:S01]  /*1aa0*/  MOV R14, R4 ;  /* 0x00000004000e7202 */ /* 0x000fe20000000f00 */
[----:B----4-:R-:W-:Y:S01]  /*1ab0*/  FADD R18, R8, R9 ;  /* 0x0000000908127221 */ /* 0x010fe20000000000 */
[----:B------:R-:W-:Y:S01]  /*1ac0*/  HFMA2.MMA R8, -RZ, RZ, 0.7080078125, -0.052093505859375 ;  /* 0x39aaaaabff087435 */ /* 0x000fe200000001ff */
[----:B------:R-:W-:Y:S01]  /*1ad0*/  FMUL R11, R16, R11 ;  /* 0x0000000b100b7220 */ /* 0x000fe20000400000 */
[----:B-----5:R-:W-:-:S04]  /*1ae0*/  IMAD.WIDE.U32 R6, R15, 0x10, R6 ;  /* 0x000000100f067825 */ /* 0x020fc800078e0006 */
[----:B------:R-:W-:Y:S01]  /*1af0*/  FFMA R35, R10, R17, R35 ;  /* 0x000000110a237223 */ /* 0x000fe20000000023 */
[----:B------:R-:W-:Y:S01]  /*1b00*/  MOV R15, R5 ;  /* 0x00000005000f7202 */ /* 0x000fe20000000f00 */
[----:B------:R-:W-:Y:S01]  /*1b10*/  FFMA R11, R17, R11, R18 ;  /* 0x0000000b110b7223 */ /* 0x000fe20000000012 */
[----:B------:R-:W-:Y:S02]  /*1b20*/  MOV R32, R6 ;  /* 0x0000000600207202 */ /* 0x000fe40000000f00 */
[----:B------:R-:W-:Y:S01]  /*1b30*/  MOV R33, R7 ;  /* 0x0000000700217202 */ /* 0x000fe20000000f00 */
[----:B------:R-:W-:-:S04]  /*1b40*/  FFMA R11, R11, R8, 9.9999999747524270788e-07 ;  /* 0x358637bd0b0b7423 */ /* 0x000fc80000000008 */
[----:B------:R1:W2:Y:S03]  /*1b50*/  MUFU.RSQ R34, R11 ;  /* 0x0000000b00227308 */ /* 0x0002a60000001400 */
.L_x_2:
[----:B------:R-:W3:Y:S04]  /*1b60*/  LDG.E.EL.128 R16, desc[UR4][R32.64+0x1800] ;  /* 0x0018000420107981 */ /* 0x000ee8000c2e1d00 */
[----:B--2---:R-:W2:Y:S01]  /*1b70*/  LDG.E.EL.128 R20, desc[UR4][R14.64+0x1800] ;  /* 0x001800040e147981 */ /* 0x004ea2000c2e1d00 */
[----:B------:R-:W-:-:S03]  /*1b80*/  IADD3 R37, R37, 0x40, RZ ;  /* 0x0000004025257810 */ /* 0x000fc60007ffe0ff */
[----:B-1----:R-:W4:Y:S04]  /*1b90*/  LDG.E.EL.128 R4, desc[UR4][R32.64] ;  /* 0x0000000420047981 */ /* 0x002f28000c2e1d00 */
[----:B------:R-:W5:Y:S01]  /*1ba0*/  LDG.E.EL.128 R8, desc[UR4][R14.64] ;  /* 0x000000040e087981 */ /* 0x000f62000c2e1d00 */
[----:B------:R-:W-:-:S03]  /*1bb0*/  IADD3 R39, R0, R37, RZ ;  /* 0x0000002500277210 */ /* 0x000fc60007ffe0ff */
[----:B------:R1:W4:Y:S02]  /*1bc0*/  LDG.E.EL.128 R24, desc[UR4][R12.64] ;  /* 0x000000040c187981 */ /* 0x000324000c2e1d00 */
[----:B------:R-:W-:-:S06]  /*1bd0*/  IMAD.WIDE R28, R39, 0x2, R2 ;  /* 0x00000002271c7825 */ /* 0x000fcc00078e0202 */
[----:B------:R-:W4:Y:S01]  /*1be0*/  LDG.E.EF.128 R28, desc[UR4][R28.64] ;  /* 0x000000041c1c7981 */ /* 0x000f22000c0e1d00 */
[----:B------:R-:W-:Y:S02]  /*1bf0*/  ISETP.GE.U32.AND P0, PT, R37, 0xbc0, PT ;  /* 0x00000bc02500780c */ /* 0x000fe40003f06070 */
[----:B-1----:R-:W-:Y:S02]  /*1c00*/  IADD3 R12, P3, R12, 0x80, RZ ;  /* 0x000000800c0c7810 */ /* 0x002fe40007f7e0ff */
[----:B------:R-:W-:Y:S02]  /*1c10*/  IADD3 R14, P1, R14, 0x80, RZ ;  /* 0x000000800e0e7810 */ /* 0x000fe40007f3e0ff */
[----:B------:R-:W-:Y:S02]  /*1c20*/  IADD3 R32, P2, R32, 0x80, RZ ;  /* 0x0000008020207810 */ /* 0x000fe40007f5e0ff */
[----:B------:R-:W-:Y:S02]  /*1c30*/  IADD3.X R15, RZ, R15, RZ, P1, !PT ;  /* 0x0000000fff0f7210 */ /* 0x000fe40000ffe4ff */
[----:B------:R-:W-:-:S02]  /*1c40*/  IADD3.X R33, RZ, R33, RZ, P2, !PT ;  /* 0x00000021ff217210 */ /* 0x000fc400017fe4ff */
[----:B------:R-:W-:Y:S02]  /*1c50*/  IADD3.X R13, RZ, R13, RZ, P3, !PT ;  /* 0x0000000dff0d7210 */ /* 0x000fe40001ffe4ff */
[----:B---3--:R-:W-:Y:S01]  /*1c60*/  PRMT R38, R17, 0x7632, R38 ;  /* 0x0000763211267816 */ /* 0x008fe20000000026 */
[----:B------:R-:W-:Y:S01]  /*1c70*/  IMAD.U32 R42, R19, 0x10000, RZ ;  /* 0x00010000132a7824 */ /* 0x000fe200078e00ff */
[----:B------:R-:W-:Y:S02]  /*1c80*/  SHF.L.U32 R40, R17, 0x10, RZ ;  /* 0x0000001011287819 */ /* 0x000fe400000006ff */
[C---:B------:R-:W-:Y:S02]  /*1c90*/  PRMT R17, R18.reuse, 0x7632, R17 ;  /* 0x0000763212117816 */ /* 0x040fe40000000011 */
[----:B------:R-:W-:Y:S02]  /*1ca0*/  SHF.L.U32 R41, R18, 0x10, RZ ;  /* 0x0000001012297819 */ /* 0x000fe400000006ff */
[----:B------:R-:W-:-:S02]  /*1cb0*/  PRMT R18, R19, 0x7632, R18 ;  /* 0x0000763213127816 */ /* 0x000fc40000000012 */
[C---:B--2---:R-:W-:Y:S02]  /*1cc0*/  PRMT R43, R20.reuse, 0x7632, R43 ;  /* 0x00007632142b7816 */ /* 0x044fe4000000002b */
[----:B------:R-:W-:Y:S02]  /*1cd0*/  SHF.L.U32 R19, R20, 0x10, RZ ;  /* 0x0000001014137819 */ /* 0x000fe400000006ff */
[----:B------:R-:W-:Y:S02]  /*1ce0*/  SHF.L.U32 R20, R22, 0x10, RZ ;  /* 0x0000001016147819 */ /* 0x000fe400000006ff */
[----:B------:R-:W-:Y:S02]  /*1cf0*/  PRMT R36, R16, 0x7632, R36 ;  /* 0x0000763210247816 */ /* 0x000fe40000000024 */
[----:B------:R-:W-:Y:S02]  /*1d00*/  PRMT R45, R22, 0x7632, R45 ;  /* 0x00007632162d7816 */ /* 0x000fe4000000002d */
[----:B------:R-:W-:-:S02]  /*1d10*/  PRMT R22, R23, 0x7632, R22 ;  /* 0x0000763217167816 */ /* 0x000fc40000000016 */
[----:B------:R-:W-:Y:S01]  /*1d20*/  SHF.L.U32 R47, R23, 0x10, RZ ;  /* 0x00000010172f7819 */ /* 0x000fe200000006ff */
[----:B------:R-:W-:Y:S01]  /*1d30*/  FADD R23, R41, R20 ;  /* 0x0000001429177221 */ /* 0x000fe20000000000 */
[----:B------:R-:W-:Y:S01]  /*1d40*/  SHF.L.U32 R16, R16, 0x10, RZ ;  /* 0x0000001010107819 */ /* 0x000fe200000006ff */
[----:B------:R-:W-:Y:S01]  /*1d50*/  IMAD.U32 R41, R22, 0x10000, RZ ;  /* 0x0001000016297824 */ /* 0x000fe200078e00ff */
[C---:B------:R-:W-:Y:S01]  /*1d60*/  PRMT R44, R21.reuse, 0x7632, R44 ;  /* 0x00007632152c7816 */ /* 0x040fe2000000002c */
[----:B------:R-:W-:Y:S01]  /*1d70*/  FADD R22, R42, R47 ;  /* 0x0000002f2a167221 */ /* 0x000fe20000000000 */
[----:B------:R-:W-:Y:S01]  /*1d80*/  SHF.L.U32 R21, R21, 0x10, RZ ;  /* 0x0000001015157819 */ /* 0x000fe200000006ff */
[----:B------:R-:W-:Y:S01]  /*1d90*/  FADD R16, R16, R19 ;  /* 0x0000001310107221 */ /* 0x000fe20000000000 */
[----:B------:R-:W-:Y:S02]  /*1da0*/  SHF.L.U32 R20, R17, 0x10, RZ ;  /* 0x0000001011147819 */ /* 0x000fe400000006ff */
[----:B------:R-:W-:Y:S01]  /*1db0*/  SHF.L.U32 R36, R36, 0x10, RZ ;  /* 0x0000001024247819 */ /* 0x000fe200000006ff */
[----:B------:R-:W-:Y:S01]  /*1dc0*/  FADD R19, R40, R21 ;  /* 0x0000001528137221 */ /* 0x000fe20000000000 */
[----:B------:R-:W-:-:S02]  /*1dd0*/  SHF.L.U32 R17, R43, 0x10, RZ ;  /* 0x000000102b117819 */ /* 0x000fc400000006ff */
[----:B------:R-:W-:Y:S02]  /*1de0*/  SHF.L.U32 R45, R45, 0x10, RZ ;  /* 0x000000102d2d7819 */ /* 0x000fe400000006ff */
[----:B------:R-:W-:Y:S01]  /*1df0*/  SHF.L.U32 R18, R18, 0x10, RZ ;  /* 0x0000001012127819 */ /* 0x000fe200000006ff */
[----:B------:R-:W-:Y:S01]  /*1e00*/  FADD R17, R36, R17 ;  /* 0x0000001124117221 */ /* 0x000fe20000000000 */
[----:B------:R-:W-:Y:S01]  /*1e10*/  SHF.L.U32 R21, R38, 0x10, RZ ;  /* 0x0000001026157819 */ /* 0x000fe200000006ff */
[----:B------:R-:W-:Y:S01]  /*1e20*/  FADD R20, R20, R45 ;  /* 0x0000002d14147221 */ /* 0x000fe20000000000 */
[----:B------:R-:W-:Y:S01]  /*1e30*/  SHF.L.U32 R44, R44, 0x10, RZ ;  /* 0x000000102c2c7819 */ /* 0x000fe200000006ff */
[----:B------:R-:W-:Y:S01]  /*1e40*/  FADD R18, R18, R41 ;  /* 0x0000002912127221 */ /* 0x000fe20000000000 */
[----:B----4-:R-:W-:Y:S01]  /*1e50*/  PRMT R36, R4, 0x7632, R36 ;  /* 0x0000763204247816 */ /* 0x010fe20000000024 */
[----:B------:R-:W-:Y:S01]  /*1e60*/  FADD R20, R20, 1 ;  /* 0x3f80000014147421 */ /* 0x000fe20000000000 */
[----:B------:R-:W-:Y:S01]  /*1e70*/  SHF.L.U32 R38, R4, 0x10, RZ ;  /* 0x0000001004267819 */ /* 0x000fe200000006ff */
[----:B------:R-:W-:Y:S01]  /*1e80*/  FADD R21, R21, R44 ;  /* 0x0000002c15157221 */ /* 0x000fe20000000000 */
[----:B-----5:R-:W-:Y:S01]  /*1e90*/  PRMT R42, R8, 0x7632, R42 ;  /* 0x00007632082a7816 */ /* 0x020fe2000000002a */
[----:B------:R-:W-:Y:S01]  /*1ea0*/  FADD R18, R18, 1 ;  /* 0x3f80000012127421 */ /* 0x000fe20000000000 */
[----:B------:R-:W-:Y:S01]  /*1eb0*/  SHF.L.U32 R45, R8, 0x10, RZ ;  /* 0x00000010082d7819 */ /* 0x000fe200000006ff */
[----:B------:R-:W-:Y:S01]  /*1ec0*/  FADD R21, R21, 1 ;  /* 0x3f80000015157421 */ /* 0x000fe20000000000 */
[----:B------:R-:W-:-:S02]  /*1ed0*/  PRMT R4, R5, 0x7632, R4 ;  /* 0x0000763205047816 */ /* 0x000fc40000000004 */
[----:B------:R-:W-:Y:S01]  /*1ee0*/  SHF.L.U32 R40, R5, 0x10, RZ ;  /* 0x0000001005287819 */ /* 0x000fe200000006ff */
[----:B------:R-:W-:Y:S01]  /*1ef0*/  FADD R38, R38, R45 ;  /* 0x0000002d26267221 */ /* 0x000fe20000000000 */
[C---:B------:R-:W-:Y:S02]  /*1f00*/  PRMT R8, R9.reuse, 0x7632, R8 ;  /* 0x0000763209087816 */ /* 0x040fe40000000008 */
[----:B------:R-:W-:Y:S02]  /*1f10*/  SHF.L.U32 R47, R9, 0x10, RZ ;  /* 0x00000010092f7819 */ /* 0x000fe400000006ff */
[C---:B------:R-:W-:Y:S02]  /*1f20*/  PRMT R5, R6.reuse, 0x7632, R5 ;  /* 0x0000763206057816 */ /* 0x040fe40000000005 */
[----:B------:R-:W-:Y:S02]  /*1f30*/  SHF.L.U32 R41, R6, 0x10, RZ ;  /* 0x0000001006297819 */ /* 0x000fe400000006ff */
[----:B------:R-:W-:-:S02]  /*1f40*/  PRMT R9, R10, 0x7632, R9 ;  /* 0x000076320a097816 */ /* 0x000fc40000000009 */
[----:B------:R-:W-:Y:S02]  /*1f50*/  PRMT R6, R7, 0x7632, R6 ;  /* 0x0000763207067816 */ /* 0x000fe40000000006 */
[----:B------:R-:W-:Y:S02]  /*1f60*/  SHF.L.U32 R10, R10, 0x10, RZ ;  /* 0x000000100a0a7819 */ /* 0x000fe400000006ff */
[C---:B------:R-:W-:Y:S02]  /*1f70*/  PRMT R43, R11.reuse, 0x7632, R43 ;  /* 0x000076320b2b7816 */ /* 0x040fe4000000002b */
[----:B------:R-:W-:Y:S01]  /*1f80*/  SHF.L.U32 R44, R11, 0x10, RZ ;  /* 0x000000100b2c7819 */ /* 0x000fe200000006ff */
[----:B------:R-:W-:Y:S01]  /*1f90*/  FADD R11, R40, R47 ;  /* 0x0000002f280b7221 */ /* 0x000fe20000000000 */
[----:B------:R-:W-:Y:S01]  /*1fa0*/  SHF.L.U32 R7, R7, 0x10, RZ ;  /* 0x0000001007077819 */ /* 0x000fe200000006ff */
[----:B------:R-:W-:Y:S01]  /*1fb0*/  FADD R10, R41, R10 ;  /* 0x0000000a290a7221 */ /* 0x000fe20000000000 */
[----:B------:R-:W-:Y:S01]  /*1fc0*/  IMAD.U32 R40, R6, 0x10000, RZ ;  /* 0x0001000006287824 */ /* 0x000fe200078e00ff */
[----:B------:R-:W-:-:S02]  /*1fd0*/  SHF.L.U32 R43, R43, 0x10, RZ ;  /* 0x000000102b2b7819 */ /* 0x000fc400000006ff */
[----:B------:R-:W-:Y:S02]  /*1fe0*/  SHF.L.U32 R36, R36, 0x10, RZ ;  /* 0x0000001024247819 */ /* 0x000fe400000006ff */
[----:B------:R-:W-:Y:S02]  /*1ff0*/  SHF.L.U32 R4, R4, 0x10, RZ ;  /* 0x0000001004047819 */ /* 0x000fe400000006ff */
[----:B------:R-:W-:Y:S02]  /*2000*/  SHF.L.U32 R5, R5, 0x10, RZ ;  /* 0x0000001005057819 */ /* 0x000fe400000006ff */
[----:B------:R-:W-:Y:S02]  /*2010*/  SHF.L.U32 R41, R42, 0x10, RZ ;  /* 0x000000102a297819 */ /* 0x000fe400000006ff */
[----:B------:R-:W-:Y:S02]  /*2020*/  SHF.L.U32 R45, R8, 0x10, RZ ;  /* 0x00000010082d7819 */ /* 0x000fe400000006ff */
[----:B------:R-:W-:Y:S01]  /*2030*/  SHF.L.U32 R6, R9, 0x10, RZ ;  /* 0x0000001009067819 */ /* 0x000fe200000006ff */
[----:B------:R-:W-:Y:S01]  /*2040*/  FADD R9, R7, R44 ;  /* 0x0000002c07097221 */ /* 0x000fe20000000000 */
[----:B------:R-:W-:Y:S01]  /*2050*/  FADD R7, R40, R43 ;  /* 0x0000002b28077221 */ /* 0x000fe20000000000 */
[----:B------:R-:W-:Y:S01]  /*2060*/  FADD R36, R36, R41 ;  /* 0x0000002924247221 */ /* 0x000fe20000000000 */
[----:B------:R-:W-:Y:S01]  /*2070*/  FADD R8, R4, R45 ;  /* 0x0000002d04087221 */ /* 0x000fe20000000000 */
[----:B------:R-:W-:Y:S01]  /*2080*/  FADD R6, R5, R6 ;  /* 0x0000000605067221 */ /* 0x000fe20000000000 */
[----:B------:R-:W-:-:S02]  /*2090*/  PRMT R40, R24, 0x7632, R40 ;  /* 0x0000763218287816 */ /* 0x000fc40000000028 */
[----:B------:R-:W-:Y:S02]  /*20a0*/  PRMT R41, R25, 0x7632, R41 ;  /* 0x0000763219297816 */ /* 0x000fe40000000029 */
[----:B------:R-:W-:Y:S02]  /*20b0*/  PRMT R4, R28, 0x7632, R4 ;  /* 0x000076321c047816 */ /* 0x000fe40000000004 */
[----:B------:R-:W-:Y:S02]  /*20c0*/  PRMT R5, R29, 0x7632, R5 ;  /* 0x000076321d057816 */ /* 0x000fe40000000005 */
[C---:B------:R-:W-:Y:S02]  /*20d0*/  PRMT R42, R26.reuse, 0x7632, R42 ;  /* 0x000076321a2a7816 */ /* 0x040fe4000000002a */
[----:B------:R-:W-:Y:S02]  /*20e0*/  SHF.L.U32 R49, R26, 0x10, RZ ;  /* 0x000000101a317819 */ /* 0x000fe400000006ff */
[----:B------:R-:W-:-:S02]  /*20f0*/  PRMT R43, R27, 0x7632, R43 ;  /* 0x000076321b2b7816 */ /* 0x000fc4000000002b */
[----:B------:R-:W-:Y:S02]  /*2100*/  SHF.L.U32 R44, R27, 0x10, RZ ;  /* 0x000000101b2c7819 */ /* 0x000fe400000006ff */
[----:B------:R-:W-:Y:S02]  /*2110*/  SHF.L.U32 R26, R29, 0x10, RZ ;  /* 0x000000101d1a7819 */ /* 0x000fe400000006ff */
[----:B------:R-:W-:Y:S02]  /*2120*/  SHF.L.U32 R45, R24, 0x10, RZ ;  /* 0x00000010182d7819 */ /* 0x000fe400000006ff */
[----:B------:R-:W-:Y:S02]  /*2130*/  SHF.L.U32 R47, R25, 0x10, RZ ;  /* 0x00000010192f7819 */ /* 0x000fe400000006ff */
[C---:B------:R-:W-:Y:S01]  /*2140*/  PRMT R27, R31.reuse, 0x7632, R27 ;  /* 0x000076321f1b7816 */ /* 0x040fe2000000001b */
[----:B------:R-:W-:Y:S01]  /*2150*/  IMAD.U32 R31, R31, 0x10000, RZ ;  /* 0x000100001f1f7824 */ /* 0x000fe200078e00ff */
[----:B------:R-:W-:Y:S01]  /*2160*/  SHF.L.U32 R29, R40, 0x10, RZ ;  /* 0x00000010281d7819 */ /* 0x000fe200000006ff */
[----:B------:R-:W-:Y:S01]  /*2170*/  FADD R26, R26, R47 ;  /* 0x0000002f1a1a7221 */ /* 0x000fe20000000000 */
[----:B------:R-:W-:Y:S01]  /*2180*/  SHF.L.U32 R24, R28, 0x10, RZ ;  /* 0x000000101c187819 */ /* 0x000fe200000006ff */
[----:B------:R-:W-:Y:S01]  /*2190*/  FADD R48, R31, R44 ;  /* 0x0000002c1f307221 */ /* 0x000fe20000000000 */
[----:B------:R-:W-:Y:S01]  /*21a0*/  SHF.L.U32 R40, R41, 0x10, RZ ;  /* 0x0000001029287819 */ /* 0x000fe200000006ff */
[----:B------:R-:W-:Y:S01]  /*21b0*/  FADD R41, R23, 1 ;  /* 0x3f80000017297421 */ /* 0x000fe20000000000 */
[----:B------:R-:W-:Y:S01]  /*21c0*/  SHF.L.U32 R4, R4, 0x10, RZ ;  /* 0x0000001004047819 */ /* 0x000fe200000006ff */
[----:B------:R-:W-:Y:S01]  /*21d0*/  FADD R24, R24, R45 ;  /* 0x0000002d18187221 */ /* 0x000fe20000000000 */
[----:B------:R-:W-:Y:S01]  /*21e0*/  SHF.L.U32 R5, R5, 0x10, RZ ;  /* 0x0000001005057819 */ /* 0x000fe200000006ff */
[----:B------:R-:W-:Y:S01]  /*21f0*/  FADD R31, R19, 1 ;  /* 0x3f800000131f7421 */ /* 0x000fe20000000000 */
[C---:B------:R-:W-:Y:S01]  /*2200*/  PRMT R25, R30.reuse, 0x7632, R25 ;  /* 0x000076321e197816 */ /* 0x040fe20000000019 */
[----:B------:R-:W-:Y:S01]  /*2210*/  FADD R23, -R35, R26 ;  /* 0x0000001a23177221 */ /* 0x000fe20000000100 */
[----:B------:R-:W-:Y:S01]  /*2220*/  SHF.L.U32 R46, R43, 0x10, RZ ;  /* 0x000000102b2e7819 */ /* 0x000fe200000006ff */
[----:B------:R-:W-:Y:S01]  /*2230*/  FADD R40, R5, R40 ;  /* 0x0000002805287221 */ /* 0x000fe20000000000 */
[----:B------:R-:W-:Y:S01]  /*2240*/  SHF.L.U32 R27, R27, 0x10, RZ ;  /* 0x000000101b1b7819 */ /* 0x000fe200000006ff */
[----:B------:R-:W-:Y:S01]  /*2250*/  FADD R19, -R35, R24 ;  /* 0x0000001823137221 */ /* 0x000fe20000000100 */
[----:B------:R-:W-:Y:S01]  /*2260*/  SHF.L.U32 R28, R30, 0x10, RZ ;  /* 0x000000101e1c7819 */ /* 0x000fe200000006ff */
[----:B------:R-:W-:Y:S01]  /*2270*/  FADD R30, R4, R29 ;  /* 0x0000001d041e7221 */ /* 0x000fe20000000000 */
[----:B------:R-:W-:Y:S01]  /*2280*/  SHF.L.U32 R42, R42, 0x10, RZ ;  /* 0x000000102a2a7819 */ /* 0x000fe200000006ff */
[----:B------:R-:W1:Y:S01]  /*2290*/  LDC.64 R4, c[0x0][0x230] ;  /* 0x00008c00ff047b82 */ /* 0x000e620000000a00 */
[----:B------:R-:W-:Y:S01]  /*22a0*/  SHF.L.U32 R25, R25, 0x10, RZ ;  /* 0x0000001019197819 */ /* 0x000fe200000006ff */
[----:B------:R-:W-:Y:S01]  /*22b0*/  FADD R44, R27, R46 ;  /* 0x0000002e1b2c7221 */ /* 0x000fe20000000000 */
[----:B------:R-:W-:Y:S01]  /*22c0*/  FADD R28, R28, R49 ;  /* 0x000000311c1c7221 */ /* 0x000fe20000000000 */
[----:B------:R-:W-:Y:S01]  /*22d0*/  FADD R27, -R35, R48 ;  /* 0x00000030231b7221 */ /* 0x000fe20000000100 */
[----:B------:R-:W-:Y:S01]  /*22e0*/  FADD R29, R16, 1 ;  /* 0x3f800000101d7421 */ /* 0x000fe20000000000 */
[----:B------:R-:W-:Y:S01]  /*22f0*/  FADD R42, R25, R42 ;  /* 0x0000002a192a7221 */ /* 0x000fe20000000000 */
[----:B------:R-:W-:Y:S01]  /*2300*/  FADD R43, R22, 1 ;  /* 0x3f800000162b7421 */ /* 0x000fe20000000000 */
[C---:B------:R-:W-:Y:S01]  /*2310*/  FMUL R16, R34.reuse, R23 ;  /* 0x0000001722107220 */ /* 0x040fe20000400000 */
[----:B------:R-:W-:Y:S01]  /*2320*/  FADD R25, -R35, R28 ;  /* 0x0000001c23197221 */ /* 0x000fe20000000100 */
[C---:B------:R-:W-:Y:S01]  /*2330*/  FMUL R19, R34.reuse, R19 ;  /* 0x0000001322137220 */ /* 0x040fe20000400000 */
[----:B------:R-:W-:Y:S01]  /*2340*/  FMUL R22, R34, R27 ;  /* 0x0000001b22167220 */ /* 0x000fe20000400000 */
[----:B------:R-:W-:Y:S01]  /*2350*/  FFMA R31, R16, R31, R11 ;  /* 0x0000001f101f7223 */ /* 0x000fe2000000000b */
[----:B------:R-:W-:Y:S01]  /*2360*/  FMUL R25, R34, R25 ;  /* 0x0000001922197220 */ /* 0x000fe20000400000 */
[----:B------:R-:W-:Y:S01]  /*2370*/  FFMA R29, R19, R29, R38 ;  /* 0x0000001d131d7223 */ /* 0x000fe20000000026 */
[----:B------:R-:W-:Y:S01]  /*2380*/  FFMA R43, R22, R43, R9 ;  /* 0x0000002b162b7223 */ /* 0x000fe20000000009 */
[----:B------:R-:W-:Y:S01]  /*2390*/  FADD R16, R17, 1 ;  /* 0x3f80000011107421 */ /* 0x000fe20000000000 */
[C---:B------:R-:W-:Y:S01]  /*23a0*/  FADD R9, -R35.reuse, R30 ;  /* 0x0000001e23097221 */ /* 0x040fe20000000100 */
[C---:B------:R-:W-:Y:S01]  /*23b0*/  FADD R11, -R35.reuse, R40 ;  /* 0x00000028230b7221 */ /* 0x040fe20000000100 */
[C---:B------:R-:W-:Y:S01]  /*23c0*/  FADD R17, -R35.reuse, R42 ;  /* 0x0000002a23117221 */ /* 0x040fe20000000100 */
[----:B------:R-:W-:Y:S01]  /*23d0*/  FADD R19, -R35, R44 ;  /* 0x0000002c23137221 */ /* 0x000fe20000000100 */
[----:B------:R-:W-:Y:S01]  /*23e0*/  FFMA R25, R25, R41, R10 ;  /* 0x0000002919197223 */ /* 0x000fe2000000000a */
[C---:B------:R-:W-:Y:S01]  /*23f0*/  FMUL R9, R34.reuse, R9 ;  /* 0x0000000922097220 */ /* 0x040fe20000400000 */
[C---:B------:R-:W-:Y:S01]  /*2400*/  FMUL R11, R34.reuse, R11 ;  /* 0x0000000b220b7220 */ /* 0x040fe20000400000 */
[C---:B------:R-:W-:Y:S01]  /*2410*/  FMUL R17, R34.reuse, R17 ;  /* 0x0000001122117220 */ /* 0x040fe20000400000 */
[----:B------:R-:W-:Y:S01]  /*2420*/  FMUL R10, R34, R19 ;  /* 0x00000013220a7220 */ /* 0x000fe20000400000 */
[----:B------:R-:W-:Y:S01]  /*2430*/  FFMA R16, R9, R16, R36 ;  /* 0x0000001009107223 */ /* 0x000fe20000000024 */
[----:B------:R-:W-:Y:S01]  /*2440*/  FFMA R22, R11, R21, R8 ;  /* 0x000000150b167223 */ /* 0x000fe20000000008 */
[----:B------:R-:W-:Y:S01]  /*2450*/  FFMA R6, R17, R20, R6 ;  /* 0x0000001411067223 */ /* 0x000fe20000000006 */
[----:B------:R-:W-:Y:S01]  /*2460*/  FFMA R10, R10, R18, R7 ;  /* 0x000000120a0a7223 */ /* 0x000fe20000000007 */
[----:B-1----:R-:W-:Y:S01]  /*2470*/  IMAD.WIDE R8, R39, 0x2, R4 ;  /* 0x0000000227087825 */ /* 0x002fe200078e0204 */
[----:B------:R-:W-:-:S02]  /*2480*/  F2FP.BF16.F32.PACK_AB R4, R16, R29 ;  /* 0x0000001d1004723e */ /* 0x000fc400000010ff */
[----:B------:R-:W-:Y:S02]  /*2490*/  F2FP.BF16.F32.PACK_AB R5, R22, R31 ;  /* 0x0000001f1605723e */ /* 0x000fe400000010ff */
[----:B------:R-:W-:Y:S02]  /*24a0*/  F2FP.BF16.F32.PACK_AB R6, R6, R25 ;  /* 0x000000190606723e */ /* 0x000fe400000010ff */
[----:B------:R-:W-:-:S05]  /*24b0*/  F2FP.BF16.F32.PACK_AB R7, R10, R43 ;  /* 0x0000002b0a07723e */ /* 0x000fca00000010ff */
[----:B------:R1:W-:Y:S01]  /*24c0*/  STG.E.128 desc[UR4][R8.64], R4 ;  /* 0x0000000408007986 */ /* 0x0003e2000c101d04 */
[----:B------:R-:W-:Y:S05]  /*24d0*/  @!P0 BRA `(.L_x_2) ;  /* 0xfffffff400a08947 */ /* 0x000fea000383ffff */
[----:B------:R-:W-:Y:S05]  /*24e0*/  EXIT ;  /* 0x000000000000794d */ /* 0x000fea0003800000 */
.L_x_3:
[----:B------:R-:W-:-:S00]  /*24f0*/  BRA `(.L_x_3) ;  /* 0xfffffffc00fc7947 */ /* 0x000fc0000383ffff */
[----:B------:R-:W-:-:S00]  /*2500*/  NOP ;  /* 0x0000000000007918 */ /* 0x000fc00000000000 */
[----:B------:R-:W-:-:S00]  /*2510*/  NOP ;  /* 0x0000000000007918 */ /* 0x000fc00000000000 */
[----:B------:R-:W-:-:S00]  /*2520*/  NOP ;  /* 0x0000000000007918 */ /* 0x000fc00000000000 */
[----:B------:R-:W-:-:S00]  /*2530*/  NOP ;  /* 0x0000000000007918 */ /* 0x000fc00000000000 */
[----:B------:R-:W-:-:S00]  /*2540*/  NOP ;  /* 0x0000000000007918 */ /* 0x000fc00000000000 */
[----:B------:R-:W-:-:S00]  /*2550*/  NOP ;  /* 0x0000000000007918 */ /* 0x000fc00000000000 */
[----:B------:R-:W-:-:S00]  /*2560*/  NOP ;  /* 0x0000000000007918 */ /* 0x000fc00000000000 */
[----:B------:R-:W-:-:S00]  /*2570*/  NOP ;  /* 0x0000000000007918 */ /* 0x000fc00000000000 */
.L_x_4:


//--------------------- .nv.global.init           --------------------------
	.section	.nv.global.init,"aw",@progbits
.nv.global.init:
	.type		_$_str,@object
	.size		_$_str,(.L_0 - _$_str)
_$_str:
        /*0000*/ 	.byte	0x5f, 0x5f, 0x43, 0x55, 0x44, 0x41, 0x5f, 0x46, 0x54, 0x5a, 0x00
.L_0:


//--------------------- .nv.constant0.triton_     --------------------------
	.section	.nv.constant0.triton_,"a",@progbits
	.sectionflags	@""
	.align	4
.nv.constant0.triton_:
	.zero		576
